	.target	sm_100a

	.elftype	@"ET_EXEC"


//--------------------- .note.nv.tkinfo           --------------------------
	.section	.note.nv.tkinfo,"",@"SHT_NOTE"
	.sectionflags	@"SHF_NOTE_NV_TKINFO"
	.tkinfo
        /*0018*/ 	.word	0x00000002
        /*0030*/ 	.string	""
        /*0030*/ 	.string	"ptxas"
        /*0030*/ 	.string	"Cuda compilation tools, release 13.0, V13.0.88"
        /*0030*/ 	.string	"Build cuda_13.0.r13.0/compiler.36424714_0"
        /*0030*/ 	.string	"-arch sm_100a -m 64 "



//--------------------- .note.nv.cuinfo           --------------------------
	.section	.note.nv.cuinfo,"",@"SHT_NOTE"
	.sectionflags	@"SHF_NOTE_NV_CUINFO"
        /*0018*/ 	.short	0x0002
        /*001a*/ 	.short	0x0064
        /*001c*/ 	.short	0x0082
	.zero		2


//--------------------- .nv.info                  --------------------------
	.section	.nv.info,"",@"SHT_CUDA_INFO"
	.align	4


	//----- nvinfo : EIATTR_REGCOUNT
	.align		4
        /*0000*/ 	.byte	0x04, 0x2f
        /*0002*/ 	.short	(.L_19 - .L_18)
	.align		4
.L_18:
        /*0004*/ 	.word	index@(_ZN7cutlass13device_kernelINS_4gemm6kernel13GemmUniversalIN4cute5tupleIJiiiiEEENS1_10collective13CollectiveMmaINS1_35MainloopSm100TmaUmmaWarpSpecializedILi6ELi2ELi4ENS5_IJNS4_1CILi1EEESB_SB_EEEEENS5_IJNSA_ILi128EEESE_NSA_ILi64EEEEEENS_6half_tENS5_IJSB_llEEESH_NS5_IJlSB_lEEENS4_8TiledMMAINS4_8MMA_AtomIJNS4_20SM100_MMA_F16BF16_SSISH_SH_fLi128ELi128ELNS4_4UMMA5MajorE1ELSO_0ELNSN_7ScaleInE0ELSP_0EEEEEENS4_6LayoutISC_NS5_IJNSA_ILi0EEEST_ST_EEEEENS5_IJNS4_10UnderscoreESW_SW_EEEEENS4_13SM90_TMA_LOADENS4_14ComposedLayoutINS4_7SwizzleILi3ELi4ELi3EEENS4_18smem_ptr_flag_bitsILi16EEENSS_INS5_IJSF_NSA_ILi8EEEEEENS5_IJSB_SF_EEEEEEEvNS4_8identityESZ_NS10_IS12_S14_NSS_INS5_IJS15_SF_EEENS5_IJSF_SB_EEEEEEEvS1A_EENS_8epilogue10collective18CollectiveEpilogueINS1G_23Sm100TmaWarpSpecializedILi4ELi2ELi32ELb1ELb0EEEJSG_NS5_IJNSS_ISE_SB_EENSS_INSA_ILi32EEESB_EEEEESH_SJ_SH_SJ_NS1G_6fusion15FusionCallbacksIS1K_NS1P_17LinearCombinationISH_fSH_fLNS_15FloatRoundStyleE2EEESG_S1O_JEEENS4_5SM1004TMEM4LOAD26SM100_TMEM_LOAD_32dp32b32xESZ_NS10_INS11_ILi2ELi4ELi3EEES14_NSS_INS5_IJS15_S1M_EEENS5_IJS1M_SB_EEEEEEENS4_39AutoVectorizingCopyWithAssumedAlignmentILi128EEENS4_14SM90_TMA_STOREES23_S25_S25_EEEvvEEEEvNT_6ParamsE)
        /*0008*/ 	.word	0x0000006e


	//----- nvinfo : EIATTR_FRAME_SIZE
	.align		4
.L_19:
        /*000c*/ 	.byte	0x04, 0x11
        /*000e*/ 	.short	(.L_21 - .L_20)
	.align		4
.L_20:
        /*0010*/ 	.word	index@($__internal_2_$__cuda_sm10x_tcgen05_guardrail_trap_unallocated_columns_being_dealloced)
        /*0014*/ 	.word	0x00000000


	//----- nvinfo : EIATTR_FRAME_SIZE
	.align		4
.L_21:
        /*0018*/ 	.byte	0x04, 0x11
        /*001a*/ 	.short	(.L_23 - .L_22)
	.align		4
.L_22:
        /*001c*/ 	.word	index@($__internal_1_$__cuda_sm10x_tcgen05_guardrail_trap_phase_invalid_during_alloc)
        /*0020*/ 	.word	0x00000000


	//----- nvinfo : EIATTR_FRAME_SIZE
	.align		4
.L_23:
        /*0024*/ 	.byte	0x04, 0x11
        /*0026*/ 	.short	(.L_25 - .L_24)
	.align		4
.L_24:
        /*0028*/ 	.word	index@($__internal_0_$__cuda_sm10x_tcgen05_guardrail_trap_col_being_dealloced_not_returned_by_alloc)
        /*002c*/ 	.word	0x00000000


	//----- nvinfo : EIATTR_FRAME_SIZE
	.align		4
.L_25:
        /*0030*/ 	.byte	0x04, 0x11
        /*0032*/ 	.short	(.L_27 - .L_26)
	.align		4
.L_26:
        /*0034*/ 	.word	index@(_ZN7cutlass13device_kernelINS_4gemm6kernel13GemmUniversalIN4cute5tupleIJiiiiEEENS1_10collective13CollectiveMmaINS1_35MainloopSm100TmaUmmaWarpSpecializedILi6ELi2ELi4ENS5_IJNS4_1CILi1EEESB_SB_EEEEENS5_IJNSA_ILi128EEESE_NSA_ILi64EEEEEENS_6half_tENS5_IJSB_llEEESH_NS5_IJlSB_lEEENS4_8TiledMMAINS4_8MMA_AtomIJNS4_20SM100_MMA_F16BF16_SSISH_SH_fLi128ELi128ELNS4_4UMMA5MajorE1ELSO_0ELNSN_7ScaleInE0ELSP_0EEEEEENS4_6LayoutISC_NS5_IJNSA_ILi0EEEST_ST_EEEEENS5_IJNS4_10UnderscoreESW_SW_EEEEENS4_13SM90_TMA_LOADENS4_14ComposedLayoutINS4_7SwizzleILi3ELi4ELi3EEENS4_18smem_ptr_flag_bitsILi16EEENSS_INS5_IJSF_NSA_ILi8EEEEEENS5_IJSB_SF_EEEEEEEvNS4_8identityESZ_NS10_IS12_S14_NSS_INS5_IJS15_SF_EEENS5_IJSF_SB_EEEEEEEvS1A_EENS_8epilogue10collective18CollectiveEpilogueINS1G_23Sm100TmaWarpSpecializedILi4ELi2ELi32ELb1ELb0EEEJSG_NS5_IJNSS_ISE_SB_EENSS_INSA_ILi32EEESB_EEEEESH_SJ_SH_SJ_NS1G_6fusion15FusionCallbacksIS1K_NS1P_17LinearCombinationISH_fSH_fLNS_15FloatRoundStyleE2EEESG_S1O_JEEENS4_5SM1004TMEM4LOAD26SM100_TMEM_LOAD_32dp32b32xESZ_NS10_INS11_ILi2ELi4ELi3EEES14_NSS_INS5_IJS15_S1M_EEENS5_IJS1M_SB_EEEEEEENS4_39AutoVectorizingCopyWithAssumedAlignmentILi128EEENS4_14SM90_TMA_STOREES23_S25_S25_EEEvvEEEEvNT_6ParamsE)
        /*0038*/ 	.word	0x00000000


	//----- nvinfo : EIATTR_MIN_STACK_SIZE
	.align		4
.L_27:
        /*003c*/ 	.byte	0x04, 0x12
        /*003e*/ 	.short	(.L_29 - .L_28)
	.align		4
.L_28:
        /*0040*/ 	.word	index@(_ZN7cutlass13device_kernelINS_4gemm6kernel13GemmUniversalIN4cute5tupleIJiiiiEEENS1_10collective13CollectiveMmaINS1_35MainloopSm100TmaUmmaWarpSpecializedILi6ELi2ELi4ENS5_IJNS4_1CILi1EEESB_SB_EEEEENS5_IJNSA_ILi128EEESE_NSA_ILi64EEEEEENS_6half_tENS5_IJSB_llEEESH_NS5_IJlSB_lEEENS4_8TiledMMAINS4_8MMA_AtomIJNS4_20SM100_MMA_F16BF16_SSISH_SH_fLi128ELi128ELNS4_4UMMA5MajorE1ELSO_0ELNSN_7ScaleInE0ELSP_0EEEEEENS4_6LayoutISC_NS5_IJNSA_ILi0EEEST_ST_EEEEENS5_IJNS4_10UnderscoreESW_SW_EEEEENS4_13SM90_TMA_LOADENS4_14ComposedLayoutINS4_7SwizzleILi3ELi4ELi3EEENS4_18smem_ptr_flag_bitsILi16EEENSS_INS5_IJSF_NSA_ILi8EEEEEENS5_IJSB_SF_EEEEEEEvNS4_8identityESZ_NS10_IS12_S14_NSS_INS5_IJS15_SF_EEENS5_IJSF_SB_EEEEEEEvS1A_EENS_8epilogue10collective18CollectiveEpilogueINS1G_23Sm100TmaWarpSpecializedILi4ELi2ELi32ELb1ELb0EEEJSG_NS5_IJNSS_ISE_SB_EENSS_INSA_ILi32EEESB_EEEEESH_SJ_SH_SJ_NS1G_6fusion15FusionCallbacksIS1K_NS1P_17LinearCombinationISH_fSH_fLNS_15FloatRoundStyleE2EEESG_S1O_JEEENS4_5SM1004TMEM4LOAD26SM100_TMEM_LOAD_32dp32b32xESZ_NS10_INS11_ILi2ELi4ELi3EEES14_NSS_INS5_IJS15_S1M_EEENS5_IJS1M_SB_EEEEEEENS4_39AutoVectorizingCopyWithAssumedAlignmentILi128EEENS4_14SM90_TMA_STOREES23_S25_S25_EEEvvEEEEvNT_6ParamsE)
        /*0044*/ 	.word	0x00000000
.L_29:


//--------------------- .nv.compat                --------------------------
	.section	.nv.compat,"",@"SHT_CUDA_COMPAT_INFO"
	.align	4
        /*0000*/ 	.byte	0x02, 0x09, 0x01, 0x00, 0x02, 0x02, 0x02, 0x00, 0x02, 0x05, 0x05, 0x00, 0x03, 0x07, 0x01, 0x01
        /*0010*/ 	.byte	0x02, 0x03, 0x01, 0x00, 0x02, 0x06, 0x01, 0x00, 0x04, 0x0b, 0x08, 0x00, 0x09, 0x00, 0x00, 0x00
        /*0020*/ 	.byte	0x00, 0x00, 0x00, 0x00


//--------------------- .nv.info._ZN7cutlass13device_kernelINS_4gemm6kernel13GemmUniversalIN4cute5tupleIJiiiiEEENS1_10collective13CollectiveMmaINS1_35MainloopSm100TmaUmmaWarpSpecializedILi6ELi2ELi4ENS5_IJNS4_1CILi1EEESB_SB_EEEEENS5_IJNSA_ILi128EEESE_NSA_ILi64EEEEEENS_6half_tENS5_IJSB_llEEESH_NS5_IJlSB_lEEENS4_8TiledMMAINS4_8MMA_AtomIJNS4_20SM100_MMA_F16BF16_SSISH_SH_fLi128ELi128ELNS4_4UMMA5MajorE1ELSO_0ELNSN_7ScaleInE0ELSP_0EEEEEENS4_6LayoutISC_NS5_IJNSA_ILi0EEEST_ST_EEEEENS5_IJNS4_10UnderscoreESW_SW_EEEEENS4_13SM90_TMA_LOADENS4_14ComposedLayoutINS4_7SwizzleILi3ELi4ELi3EEENS4_18smem_ptr_flag_bitsILi16EEENSS_INS5_IJSF_NSA_ILi8EEEEEENS5_IJSB_SF_EEEEEEEvNS4_8identityESZ_NS10_IS12_S14_NSS_INS5_IJS15_SF_EEENS5_IJSF_SB_EEEEEEEvS1A_EENS_8epilogue10collective18CollectiveEpilogueINS1G_23Sm100TmaWarpSpecializedILi4ELi2ELi32ELb1ELb0EEEJSG_NS5_IJNSS_ISE_SB_EENSS_INSA_ILi32EEESB_EEEEESH_SJ_SH_SJ_NS1G_6fusion15FusionCallbacksIS1K_NS1P_17LinearCombinationISH_fSH_fLNS_15FloatRoundStyleE2EEESG_S1O_JEEENS4_5SM1004TMEM4LOAD26SM100_TMEM_LOAD_32dp32b32xESZ_NS10_INS11_ILi2ELi4ELi3EEES14_NSS_INS5_IJS15_S1M_EEENS5_IJS1M_SB_EEEEEEENS4_39AutoVectorizingCopyWithAssumedAlignmentILi128EEENS4_14SM90_TMA_STOREES23_S25_S25_EEEvvEEEEvNT_6ParamsE --------------------------
	.section	.nv.info._ZN7cutlass13device_kernelINS_4gemm6kernel13GemmUniversalIN4cute5tupleIJiiiiEEENS1_10collective13CollectiveMmaINS1_35MainloopSm100TmaUmmaWarpSpecializedILi6ELi2ELi4ENS5_IJNS4_1CILi1EEESB_SB_EEEEENS5_IJNSA_ILi128EEESE_NSA_ILi64EEEEEENS_6half_tENS5_IJSB_llEEESH_NS5_IJlSB_lEEENS4_8TiledMMAINS4_8MMA_AtomIJNS4_20SM100_MMA_F16BF16_SSISH_SH_fLi128ELi128ELNS4_4UMMA5MajorE1ELSO_0ELNSN_7ScaleInE0ELSP_0EEEEEENS4_6LayoutISC_NS5_IJNSA_ILi0EEEST_ST_EEEEENS5_IJNS4_10UnderscoreESW_SW_EEEEENS4_13SM90_TMA_LOADENS4_14ComposedLayoutINS4_7SwizzleILi3ELi4ELi3EEENS4_18smem_ptr_flag_bitsILi16EEENSS_INS5_IJSF_NSA_ILi8EEEEEENS5_IJSB_SF_EEEEEEEvNS4_8identityESZ_NS10_IS12_S14_NSS_INS5_IJS15_SF_EEENS5_IJSF_SB_EEEEEEEvS1A_EENS_8epilogue10collective18CollectiveEpilogueINS1G_23Sm100TmaWarpSpecializedILi4ELi2ELi32ELb1ELb0EEEJSG_NS5_IJNSS_ISE_SB_EENSS_INSA_ILi32EEESB_EEEEESH_SJ_SH_SJ_NS1G_6fusion15FusionCallbacksIS1K_NS1P_17LinearCombinationISH_fSH_fLNS_15FloatRoundStyleE2EEESG_S1O_JEEENS4_5SM1004TMEM4LOAD26SM100_TMEM_LOAD_32dp32b32xESZ_NS10_INS11_ILi2ELi4ELi3EEES14_NSS_INS5_IJS15_S1M_EEENS5_IJS1M_SB_EEEEEEENS4_39AutoVectorizingCopyWithAssumedAlignmentILi128EEENS4_14SM90_TMA_STOREES23_S25_S25_EEEvvEEEEvNT_6ParamsE,"",@"SHT_CUDA_INFO"
	.sectionflags	@""
	.align	4


	//----- nvinfo : EIATTR_CUDA_API_VERSION
	.align		4
        /*0000*/ 	.byte	0x04, 0x37
        /*0002*/ 	.short	(.L_31 - .L_30)
.L_30:
        /*0004*/ 	.word	0x00000082


	//----- nvinfo : EIATTR_KPARAM_INFO
	.align		4
.L_31:
        /*0008*/ 	.byte	0x04, 0x17
        /*000a*/ 	.short	(.L_33 - .L_32)
.L_32:
        /*000c*/ 	.word	0x00000000
        /*0010*/ 	.short	0x0000
        /*0012*/ 	.short	0x0000
        /*0014*/ 	.byte	0x00, 0xf0, 0x01, 0x20


	//----- nvinfo : EIATTR_AT_ENTRY_FRAGMENTS
	.align		4
.L_33:
        /*0018*/ 	.byte	0x04, 0x4f
        /*001a*/ 	.short	(.L_35 - .L_34)


	//   ....[0]....
.L_34:
        /*001c*/ 	.word	0x00000006


	//----- nvinfo : EIATTR_RESERVED_SMEM_USED
	.align		4
.L_35:
        /*0020*/ 	.byte	0x01, 0x41
	.zero		2


	//----- nvinfo : EIATTR_SPARSE_MMA_MASK
	.align		4
        /*0024*/ 	.byte	0x03, 0x50
        /*0026*/ 	.short	0x0000


	//----- nvinfo : EIATTR_TCGEN05_1CTA_USED
	.align		4
        /*0028*/ 	.byte	0x01, 0x51
	.zero		2


	//----- nvinfo : EIATTR_MAXREG_COUNT
	.align		4
        /*002c*/ 	.byte	0x03, 0x1b
        /*002e*/ 	.short	0x00ff


	//----- nvinfo : EIATTR_NUM_BARRIERS
	.align		4
        /*0030*/ 	.byte	0x02, 0x4c
        /*0032*/ 	.byte	0x07
	.zero		1


	//----- nvinfo : EIATTR_EXTERNS
	.align		4
        /*0034*/ 	.byte	0x04, 0x0f
        /*0036*/ 	.short	(.L_37 - .L_36)


	//   ....[0]....
	.align		4
.L_36:
        /*0038*/ 	.word	index@(__assertfail)


	//----- nvinfo : EIATTR_MERCURY_ISA_VERSION
	.align		4
.L_37:
        /*003c*/ 	.byte	0x03, 0x5f
        /*003e*/ 	.short	0x0101


	//----- nvinfo : EIATTR_INT_WARP_WIDE_INSTR_OFFSETS
	.align		4
        /*0040*/ 	.byte	0x04, 0x31
        /*0042*/ 	.short	(.L_39 - .L_38)


	//   ....[0]....
.L_38:
        /*0044*/ 	.word	0x00001ec0


	//   ....[1]....
        /*0048*/ 	.word	0x00003a20


	//   ....[2]....
        /*004c*/ 	.word	0x00003a50


	//   ....[3]....
        /*0050*/ 	.word	0x00003aa0


	//   ....[4]....
        /*0054*/ 	.word	0x000043c0


	//   ....[5]....
        /*0058*/ 	.word	0x00004420


	//   ....[6]....
        /*005c*/ 	.word	0x00004500


	//   ....[7]....
        /*0060*/ 	.word	0x00004570


	//   ....[8]....
        /*0064*/ 	.word	0x00004680


	//   ....[9]....
        /*0068*/ 	.word	0x00004710


	//   ....[10]....
        /*006c*/ 	.word	0x000048e0


	//   ....[11]....
        /*0070*/ 	.word	0x00004a40


	//----- nvinfo : EIATTR_COOP_GROUP_MASK_REGIDS
	.align		4
.L_39:
        /*0074*/ 	.byte	0x04, 0x29
        /*0076*/ 	.short	(.L_41 - .L_40)


	//   ....[0]....
.L_40:
        /*0078*/ 	.word	0xffffffff


	//   ....[1]....
        /*007c*/ 	.word	0xffffffff


	//   ....[2]....
        /*0080*/ 	.word	0xffffffff


	//   ....[3]....
        /*0084*/ 	.word	0xffffffff


	//   ....[4]....
        /*0088*/ 	.word	0xffffffff


	//   ....[5]....
        /*008c*/ 	.word	0xffffffff


	//   ....[6]....
        /*0090*/ 	.word	0xffffffff


	//   ....[7]....
        /*0094*/ 	.word	0xffffffff


	//   ....[8]....
        /*0098*/ 	.word	0xffffffff


	//   ....[9]....
        /*009c*/ 	.word	0xffffffff


	//   ....[10]....
        /*00a0*/ 	.word	0xffffffff


	//   ....[11]....
        /*00a4*/ 	.word	0xffffffff


	//   ....[12]....
        /*00a8*/ 	.word	0xffffffff


	//----- nvinfo : EIATTR_COOP_GROUP_INSTR_OFFSETS
	.align		4
.L_41:
        /*00ac*/ 	.byte	0x04, 0x28
        /*00ae*/ 	.short	(.L_43 - .L_42)


	//   ....[0]....
.L_42:
        /*00b0*/ 	.word	0x00000090


	//   ....[1]....
        /*00b4*/ 	.word	0x000004d0


	//   ....[2]....
        /*00b8*/ 	.word	0x00000680


	//   ....[3]....
        /*00bc*/ 	.word	0x00000820


	//   ....[4]....
        /*00c0*/ 	.word	0x00000920


	//   ....[5]....
        /*00c4*/ 	.word	0x00000a90


	//   ....[6]....
        /*00c8*/ 	.word	0x00000c30


	//   ....[7]....
        /*00cc*/ 	.word	0x00001da0


	//   ....[8]....
        /*00d0*/ 	.word	0x00002ca0


	//   ....[9]....
        /*00d4*/ 	.word	0x00002eb0


	//   ....[10]....
        /*00d8*/ 	.word	0x00002ee0


	//   ....[11]....
        /*00dc*/ 	.word	0x00003910


	//   ....[12]....
        /*00e0*/ 	.word	0x00003b40


	//----- nvinfo : EIATTR_VRC_CTA_INIT_COUNT
	.align		4
.L_43:
        /*00e4*/ 	.byte	0x02, 0x4a
        /*00e6*/ 	.byte	0x80
	.zero		1


	//----- nvinfo : EIATTR_SYSCALL_OFFSETS
	.align		4
        /*00e8*/ 	.byte	0x04, 0x46
        /*00ea*/ 	.short	(.L_45 - .L_44)


	//   ....[0]....
.L_44:
        /*00ec*/ 	.word	0x000054c0


	//   ....[1]....
        /*00f0*/ 	.word	0x000055b0


	//   ....[2]....
        /*00f4*/ 	.word	0x00005d20


	//   ....[3]....
        /*00f8*/ 	.word	0x000069a0


	//   ....[4]....
        /*00fc*/ 	.word	0x000075f0


	//   ....[5]....
        /*0100*/ 	.word	0x00008240


	//----- nvinfo : EIATTR_MBARRIER_INSTR_OFFSETS
	.align		4
.L_45:
        /*0104*/ 	.byte	0x04, 0x39
        /*0106*/ 	.short	(.L_47 - .L_46)


	//   ....[0]....
.L_46:
        /*0108*/ 	.word	0x000005b0
        /*010c*/ 	.word	0x000000ff
        /*0110*/ 	.word	0x00000000
        /*0114*/ 	.short	0x0100
        /*0116*/ 	.byte	0x05
	.zero		1


	//   ....[1]....
        /*0118*/ 	.word	0x000005c0
        /*011c*/ 	.word	0x000000ff
        /*0120*/ 	.word	0x00000030
        /*0124*/ 	.short	0x0100
        /*0126*/ 	.byte	0x05
	.zero		1


	//   ....[2]....
        /*0128*/ 	.word	0x000005d0
        /*012c*/ 	.word	0x000000ff
        /*0130*/ 	.word	0x00000008
        /*0134*/ 	.short	0x0100
        /*0136*/ 	.byte	0x05
	.zero		1


	//   ....[3]....
        /*0138*/ 	.word	0x000005e0
        /*013c*/ 	.word	0x000000ff
        /*0140*/ 	.word	0x00000038
        /*0144*/ 	.short	0x0100
        /*0146*/ 	.byte	0x05
	.zero		1


	//   ....[4]....
        /*0148*/ 	.word	0x000005f0
        /*014c*/ 	.word	0x000000ff
        /*0150*/ 	.word	0x00000010
        /*0154*/ 	.short	0x0100
        /*0156*/ 	.byte	0x05
	.zero		1


	//   ....[5]....
        /*0158*/ 	.word	0x00000600
        /*015c*/ 	.word	0x000000ff
        /*0160*/ 	.word	0x00000040
        /*0164*/ 	.short	0x0100
        /*0166*/ 	.byte	0x05
	.zero		1


	//   ....[6]....
        /*0168*/ 	.word	0x00000610
        /*016c*/ 	.word	0x000000ff
        /*0170*/ 	.word	0x00000018
        /*0174*/ 	.short	0x0100
        /*0176*/ 	.byte	0x05
	.zero		1


	//   ....[7]....
        /*0178*/ 	.word	0x00000620
        /*017c*/ 	.word	0x000000ff
        /*0180*/ 	.word	0x00000048
        /*0184*/ 	.short	0x0100
        /*0186*/ 	.byte	0x05
	.zero		1


	//   ....[8]....
        /*0188*/ 	.word	0x00000630
        /*018c*/ 	.word	0x000000ff
        /*0190*/ 	.word	0x00000020
        /*0194*/ 	.short	0x0100
        /*0196*/ 	.byte	0x05
	.zero		1


	//   ....[9]....
        /*0198*/ 	.word	0x00000640
        /*019c*/ 	.word	0x000000ff
        /*01a0*/ 	.word	0x00000050
        /*01a4*/ 	.short	0x0100
        /*01a6*/ 	.byte	0x05
	.zero		1


	//   ....[10]....
        /*01a8*/ 	.word	0x00000650
        /*01ac*/ 	.word	0x000000ff
        /*01b0*/ 	.word	0x00000028
        /*01b4*/ 	.short	0x0100
        /*01b6*/ 	.byte	0x05
	.zero		1


	//   ....[11]....
        /*01b8*/ 	.word	0x00000660
        /*01bc*/ 	.word	0x000000ff
        /*01c0*/ 	.word	0x00000058
        /*01c4*/ 	.short	0x0100
        /*01c6*/ 	.byte	0x05
	.zero		1


	//   ....[12]....
        /*01c8*/ 	.word	0x00000790
        /*01cc*/ 	.word	0x000000ff
        /*01d0*/ 	.word	0x00000060
        /*01d4*/ 	.short	0x0100
        /*01d6*/ 	.byte	0x07
	.zero		1


	//   ....[13]....
        /*01d8*/ 	.word	0x000007a0
        /*01dc*/ 	.word	0x000000ff
        /*01e0*/ 	.word	0x00000080
        /*01e4*/ 	.short	0x0100
        /*01e6*/ 	.byte	0x07
	.zero		1


	//   ....[14]....
        /*01e8*/ 	.word	0x000007b0
        /*01ec*/ 	.word	0x000000ff
        /*01f0*/ 	.word	0x00000068
        /*01f4*/ 	.short	0x0100
        /*01f6*/ 	.byte	0x07
	.zero		1


	//   ....[15]....
        /*01f8*/ 	.word	0x000007c0
        /*01fc*/ 	.word	0x000000ff
        /*0200*/ 	.word	0x00000088
        /*0204*/ 	.short	0x0100
        /*0206*/ 	.byte	0x07
	.zero		1


	//   ....[16]....
        /*0208*/ 	.word	0x000007d0
        /*020c*/ 	.word	0x000000ff
        /*0210*/ 	.word	0x00000070
        /*0214*/ 	.short	0x0100
        /*0216*/ 	.byte	0x07
	.zero		1


	//   ....[17]....
        /*0218*/ 	.word	0x000007e0
        /*021c*/ 	.word	0x000000ff
        /*0220*/ 	.word	0x00000090
        /*0224*/ 	.short	0x0100
        /*0226*/ 	.byte	0x07
	.zero		1


	//   ....[18]....
        /*0228*/ 	.word	0x000007f0
        /*022c*/ 	.word	0x000000ff
        /*0230*/ 	.word	0x00000078
        /*0234*/ 	.short	0x0100
        /*0236*/ 	.byte	0x07
	.zero		1


	//   ....[19]....
        /*0238*/ 	.word	0x00000800
        /*023c*/ 	.word	0x000000ff
        /*0240*/ 	.word	0x00000098
        /*0244*/ 	.short	0x0100
        /*0246*/ 	.byte	0x07
	.zero		1


	//   ....[20]....
        /*0248*/ 	.word	0x000008f0
        /*024c*/ 	.word	0x000000ff
        /*0250*/ 	.word	0x000000a0
        /*0254*/ 	.short	0x0100
        /*0256*/ 	.byte	0x05
	.zero		1


	//   ....[21]....
        /*0258*/ 	.word	0x00000900
        /*025c*/ 	.word	0x000000ff
        /*0260*/ 	.word	0x000000a8
        /*0264*/ 	.short	0x0100
        /*0266*/ 	.byte	0x05
	.zero		1


	//   ....[22]....
        /*0268*/ 	.word	0x00000a40
        /*026c*/ 	.word	0x000000ff
        /*0270*/ 	.word	0x000000b0
        /*0274*/ 	.short	0x0100
        /*0276*/ 	.byte	0x05
	.zero		1


	//   ....[23]....
        /*0278*/ 	.word	0x00000a50
        /*027c*/ 	.word	0x000000ff
        /*0280*/ 	.word	0x000000c0
        /*0284*/ 	.short	0x0100
        /*0286*/ 	.byte	0x05
	.zero		1


	//   ....[24]....
        /*0288*/ 	.word	0x00000a60
        /*028c*/ 	.word	0x000000ff
        /*0290*/ 	.word	0x000000b8
        /*0294*/ 	.short	0x0100
        /*0296*/ 	.byte	0x05
	.zero		1


	//   ....[25]....
        /*0298*/ 	.word	0x00000a70
        /*029c*/ 	.word	0x000000ff
        /*02a0*/ 	.word	0x000000c8
        /*02a4*/ 	.short	0x0100
        /*02a6*/ 	.byte	0x05
	.zero		1


	//   ....[26]....
        /*02a8*/ 	.word	0x00000ba0
        /*02ac*/ 	.word	0x000000ff
        /*02b0*/ 	.word	0x000000d0
        /*02b4*/ 	.short	0x0100
        /*02b6*/ 	.byte	0x07
	.zero		1


	//   ....[27]....
        /*02b8*/ 	.word	0x00000bb0
        /*02bc*/ 	.word	0x000000ff
        /*02c0*/ 	.word	0x000000f0
        /*02c4*/ 	.short	0x0100
        /*02c6*/ 	.byte	0x07
	.zero		1


	//   ....[28]....
        /*02c8*/ 	.word	0x00000bc0
        /*02cc*/ 	.word	0x000000ff
        /*02d0*/ 	.word	0x000000d8
        /*02d4*/ 	.short	0x0100
        /*02d6*/ 	.byte	0x07
	.zero		1


	//   ....[29]....
        /*02d8*/ 	.word	0x00000bd0
        /*02dc*/ 	.word	0x000000ff
        /*02e0*/ 	.word	0x000000f8
        /*02e4*/ 	.short	0x0100
        /*02e6*/ 	.byte	0x07
	.zero		1


	//   ....[30]....
        /*02e8*/ 	.word	0x00000be0
        /*02ec*/ 	.word	0x000000ff
        /*02f0*/ 	.word	0x000000e0
        /*02f4*/ 	.short	0x0100
        /*02f6*/ 	.byte	0x07
	.zero		1


	//   ....[31]....
        /*02f8*/ 	.word	0x00000bf0
        /*02fc*/ 	.word	0x000000ff
        /*0300*/ 	.word	0x00000100
        /*0304*/ 	.short	0x0100
        /*0306*/ 	.byte	0x07
	.zero		1


	//   ....[32]....
        /*0308*/ 	.word	0x00000c00
        /*030c*/ 	.word	0x000000ff
        /*0310*/ 	.word	0x000000e8
        /*0314*/ 	.short	0x0100
        /*0316*/ 	.byte	0x07
	.zero		1


	//   ....[33]....
        /*0318*/ 	.word	0x00000c10
        /*031c*/ 	.word	0x000000ff
        /*0320*/ 	.word	0x00000108
        /*0324*/ 	.short	0x0100
        /*0326*/ 	.byte	0x07
	.zero		1


	//   ....[34]....
        /*0328*/ 	.word	0x00000d00
        /*032c*/ 	.word	0x000000ff
        /*0330*/ 	.word	0x00000110
        /*0334*/ 	.short	0x0100
        /*0336*/ 	.byte	0x05
	.zero		1


	//   ....[35]....
        /*0338*/ 	.word	0x00000d10
        /*033c*/ 	.word	0x000000ff
        /*0340*/ 	.word	0x00000120
        /*0344*/ 	.short	0x0100
        /*0346*/ 	.byte	0x05
	.zero		1


	//   ....[36]....
        /*0348*/ 	.word	0x00000d20
        /*034c*/ 	.word	0x000000ff
        /*0350*/ 	.word	0x00000118
        /*0354*/ 	.short	0x0100
        /*0356*/ 	.byte	0x05
	.zero		1


	//   ....[37]....
        /*0358*/ 	.word	0x00000d30
        /*035c*/ 	.word	0x000000ff
        /*0360*/ 	.word	0x00000128
        /*0364*/ 	.short	0x0100
        /*0366*/ 	.byte	0x05
	.zero		1


	//   ....[38]....
        /*0368*/ 	.word	0x00001600
        /*036c*/ 	.word	0x00000002
        /*0370*/ 	.word	0x00000120
        /*0374*/ 	.short	0x010a
        /*0376*/ 	.byte	0xff
	.zero		1


	//   ....[39]....
        /*0378*/ 	.word	0x00001630
        /*037c*/ 	.word	0x00000002
        /*0380*/ 	.word	0x00000110
        /*0384*/ 	.short	0x0101
        /*0386*/ 	.byte	0xff
	.zero		1


	//   ....[40]....
        /*0388*/ 	.word	0x00001700
        /*038c*/ 	.word	0x000000ff
        /*0390*/ 	.word	0x00000030
        /*0394*/ 	.short	0x010a
        /*0396*/ 	.byte	0x08
	.zero		1


	//   ....[41]....
        /*0398*/ 	.word	0x000017b0
        /*039c*/ 	.word	0x000000ff
        /*03a0*/ 	.word	0x00000030
        /*03a4*/ 	.short	0x010a
        /*03a6*/ 	.byte	0x21
	.zero		1


	//   ....[42]....
        /*03a8*/ 	.word	0x00001910
        /*03ac*/ 	.word	0x000000ff
        /*03b0*/ 	.word	0x00000030
        /*03b4*/ 	.short	0x010a
        /*03b6*/ 	.byte	0x08
	.zero		1


	//   ....[43]....
        /*03b8*/ 	.word	0x00001a50
        /*03bc*/ 	.word	0x000000ff
        /*03c0*/ 	.word	0x000000a8
        /*03c4*/ 	.short	0x0101
        /*03c6*/ 	.byte	0x04
	.zero		1


	//   ....[44]....
        /*03c8*/ 	.word	0x00001a70
        /*03cc*/ 	.word	0x000000ff
        /*03d0*/ 	.word	0x00000030
        /*03d4*/ 	.short	0x010a
        /*03d6*/ 	.byte	0x08
	.zero		1


	//   ....[45]....
        /*03d8*/ 	.word	0x00001b00
        /*03dc*/ 	.word	0x000000ff
        /*03e0*/ 	.word	0x00000030
        /*03e4*/ 	.short	0x010a
        /*03e6*/ 	.byte	0x19
	.zero		1


	//   ....[46]....
        /*03e8*/ 	.word	0x00001c60
        /*03ec*/ 	.word	0x000000ff
        /*03f0*/ 	.word	0x00000030
        /*03f4*/ 	.short	0x010a
        /*03f6*/ 	.byte	0x08
	.zero		1


	//   ....[47]....
        /*03f8*/ 	.word	0x00001dd0
        /*03fc*/ 	.word	0x00000002
        /*0400*/ 	.word	0x000000b0
        /*0404*/ 	.short	0x010a
        /*0406*/ 	.byte	0xff
	.zero		1


	//   ....[48]....
        /*0408*/ 	.word	0x00001e90
        /*040c*/ 	.word	0x00000002
        /*0410*/ 	.word	0x00000000
        /*0414*/ 	.short	0x0101
        /*0416*/ 	.byte	0xff
	.zero		1


	//   ....[49]....
        /*0418*/ 	.word	0x000023f0
        /*041c*/ 	.word	0x000000ff
        /*0420*/ 	.word	0x00000000
        /*0424*/ 	.short	0x010a
        /*0426*/ 	.byte	0x05
	.zero		1


	//   ....[50]....
        /*0428*/ 	.word	0x00002480
        /*042c*/ 	.word	0x000000ff
        /*0430*/ 	.word	0x00000000
        /*0434*/ 	.short	0x010a
        /*0436*/ 	.byte	0x05
	.zero		1


	//   ....[51]....
        /*0438*/ 	.word	0x00002510
        /*043c*/ 	.word	0x000000ff
        /*0440*/ 	.word	0x00000000
        /*0444*/ 	.short	0x010a
        /*0446*/ 	.byte	0x05
	.zero		1


	//   ....[52]....
        /*0448*/ 	.word	0x000025a0
        /*044c*/ 	.word	0x000000ff
        /*0450*/ 	.word	0x00000000
        /*0454*/ 	.short	0x010a
        /*0456*/ 	.byte	0x05
	.zero		1


	//   ....[53]....
        /*0458*/ 	.word	0x00002630
        /*045c*/ 	.word	0x000000ff
        /*0460*/ 	.word	0x00000000
        /*0464*/ 	.short	0x010a
        /*0466*/ 	.byte	0x05
	.zero		1


	//   ....[54]....
        /*0468*/ 	.word	0x000026d0
        /*046c*/ 	.word	0x00000000
        /*0470*/ 	.word	0x00000000
        /*0474*/ 	.short	0x010a
        /*0476*/ 	.byte	0xff
	.zero		1


	//   ....[55]....
        /*0478*/ 	.word	0x000027f0
        /*047c*/ 	.word	0x00000000
        /*0480*/ 	.word	0x00000110
        /*0484*/ 	.short	0x010a
        /*0486*/ 	.byte	0xff
	.zero		1


	//   ....[56]....
        /*0488*/ 	.word	0x00002860
        /*048c*/ 	.word	0x00000000
        /*0490*/ 	.word	0x00000000
        /*0494*/ 	.short	0x0101
        /*0496*/ 	.byte	0xff
	.zero		1


	//   ....[57]....
        /*0498*/ 	.word	0x00002880
        /*049c*/ 	.word	0x000000ff
        /*04a0*/ 	.word	0x000000c0
        /*04a4*/ 	.short	0x010a
        /*04a6*/ 	.byte	0x05
	.zero		1


	//   ....[58]....
        /*04a8*/ 	.word	0x000029a0
        /*04ac*/ 	.word	0x00000000
        /*04b0*/ 	.word	0x000000b0
        /*04b4*/ 	.short	0x010a
        /*04b6*/ 	.byte	0xff
	.zero		1


	//   ....[59]....
        /*04b8*/ 	.word	0x00002aa0
        /*04bc*/ 	.word	0x00000000
        /*04c0*/ 	.word	0x00000000
        /*04c4*/ 	.short	0x0101
        /*04c6*/ 	.byte	0xff
	.zero		1


	//   ....[60]....
        /*04c8*/ 	.word	0x00002b30
        /*04cc*/ 	.word	0x000000ff
        /*04d0*/ 	.word	0x000000c0
        /*04d4*/ 	.short	0x0106
        /*04d6*/ 	.byte	0x05
	.zero		1


	//   ....[61]....
        /*04d8*/ 	.word	0x00002b50
        /*04dc*/ 	.word	0x000000ff
        /*04e0*/ 	.word	0x000000c0
        /*04e4*/ 	.short	0x010a
        /*04e6*/ 	.byte	0x05
	.zero		1


	//   ....[62]....
        /*04e8*/ 	.word	0x00002be0
        /*04ec*/ 	.word	0x000000ff
        /*04f0*/ 	.word	0x000000c0
        /*04f4*/ 	.short	0x0106
        /*04f6*/ 	.byte	0x04
	.zero		1


	//   ....[63]....
        /*04f8*/ 	.word	0x00002c20
        /*04fc*/ 	.word	0x00000000
        /*0500*/ 	.word	0x000000c0
        /*0504*/ 	.short	0x010a
        /*0506*/ 	.byte	0xff
	.zero		1


	//   ....[64]....
        /*0508*/ 	.word	0x00003160
        /*050c*/ 	.word	0x00000000
        /*0510*/ 	.word	0x000000b0
        /*0514*/ 	.short	0x010a
        /*0516*/ 	.byte	0xff
	.zero		1


	//   ....[65]....
        /*0518*/ 	.word	0x00003270
        /*051c*/ 	.word	0x00000003
        /*0520*/ 	.word	0x00000000
        /*0524*/ 	.short	0x0101
        /*0526*/ 	.byte	0xff
	.zero		1


	//   ....[66]....
        /*0528*/ 	.word	0x00003280
        /*052c*/ 	.word	0x000000ff
        /*0530*/ 	.word	0x00000000
        /*0534*/ 	.short	0x010a
        /*0536*/ 	.byte	0x06
	.zero		1


	//   ....[67]....
        /*0538*/ 	.word	0x000032a0
        /*053c*/ 	.word	0x000000ff
        /*0540*/ 	.word	0x000000f0
        /*0544*/ 	.short	0x010a
        /*0546*/ 	.byte	0x07
	.zero		1


	//   ....[68]....
        /*0548*/ 	.word	0x00003370
        /*054c*/ 	.word	0x000000ff
        /*0550*/ 	.word	0x00000000
        /*0554*/ 	.short	0x010a
        /*0556*/ 	.byte	0x06
	.zero		1


	//   ....[69]....
        /*0558*/ 	.word	0x000034a0
        /*055c*/ 	.word	0x000000ff
        /*0560*/ 	.word	0x00000000
        /*0564*/ 	.short	0x010a
        /*0566*/ 	.byte	0x1a
	.zero		1


	//   ....[70]....
        /*0568*/ 	.word	0x00003740
        /*056c*/ 	.word	0x000000ff
        /*0570*/ 	.word	0x00000000
        /*0574*/ 	.short	0x010a
        /*0576*/ 	.byte	0x06
	.zero		1


	//   ....[71]....
        /*0578*/ 	.word	0x000037d0
        /*057c*/ 	.word	0x000000ff
        /*0580*/ 	.word	0x00000000
        /*0584*/ 	.short	0x010a
        /*0586*/ 	.byte	0x06
	.zero		1


	//   ....[72]....
        /*0588*/ 	.word	0x00003860
        /*058c*/ 	.word	0x000000ff
        /*0590*/ 	.word	0x00000000
        /*0594*/ 	.short	0x010a
        /*0596*/ 	.byte	0x06
	.zero		1


	//   ....[73]....
        /*0598*/ 	.word	0x000038f0
        /*059c*/ 	.word	0x000000ff
        /*05a0*/ 	.word	0x00000000
        /*05a4*/ 	.short	0x010a
        /*05a6*/ 	.byte	0x07
	.zero		1


	//   ....[74]....
        /*05a8*/ 	.word	0x00003d70
        /*05ac*/ 	.word	0x00000000
        /*05b0*/ 	.word	0x000000b0
        /*05b4*/ 	.short	0x010a
        /*05b6*/ 	.byte	0xff
	.zero		1


	//   ....[75]....
        /*05b8*/ 	.word	0x00003e30
        /*05bc*/ 	.word	0x00000000
        /*05c0*/ 	.word	0x00000000
        /*05c4*/ 	.short	0x0101
        /*05c6*/ 	.byte	0xff
	.zero		1


	//   ....[76]....
        /*05c8*/ 	.word	0x00004150
        /*05cc*/ 	.word	0x000000ff
        /*05d0*/ 	.word	0x000000a8
        /*05d4*/ 	.short	0x010a
        /*05d6*/ 	.byte	0x07
	.zero		1


	//   ....[77]....
        /*05d8*/ 	.word	0x00004340
        /*05dc*/ 	.word	0x000000ff
        /*05e0*/ 	.word	0x00000080
        /*05e4*/ 	.short	0x010a
        /*05e6*/ 	.byte	0x07
	.zero		1


	//   ....[78]....
        /*05e8*/ 	.word	0x000044b0
        /*05ec*/ 	.word	0x000000ff
        /*05f0*/ 	.word	0x00000060
        /*05f4*/ 	.short	0x010b
        /*05f6*/ 	.byte	0x07
	.zero		1


	//   ....[79]....
        /*05f8*/ 	.word	0x000044c0
        /*05fc*/ 	.word	0x000000ff
        /*0600*/ 	.word	0x00000000
        /*0604*/ 	.short	0x0101
        /*0606*/ 	.byte	0x08
	.zero		1


	//   ....[80]....
        /*0608*/ 	.word	0x000044d0
        /*060c*/ 	.word	0x000000ff
        /*0610*/ 	.word	0x00000088
        /*0614*/ 	.short	0x010a
        /*0616*/ 	.byte	0x07
	.zero		1


	//   ....[81]....
        /*0618*/ 	.word	0x00004620
        /*061c*/ 	.word	0x000000ff
        /*0620*/ 	.word	0x00000068
        /*0624*/ 	.short	0x010b
        /*0626*/ 	.byte	0x07
	.zero		1


	//   ....[82]....
        /*0628*/ 	.word	0x00004630
        /*062c*/ 	.word	0x000000ff
        /*0630*/ 	.word	0x00000000
        /*0634*/ 	.short	0x0101
        /*0636*/ 	.byte	0x08
	.zero		1


	//   ....[83]....
        /*0638*/ 	.word	0x00004640
        /*063c*/ 	.word	0x000000ff
        /*0640*/ 	.word	0x00000090
        /*0644*/ 	.short	0x010a
        /*0646*/ 	.byte	0x07
	.zero		1


	//   ....[84]....
        /*0648*/ 	.word	0x000047c0
        /*064c*/ 	.word	0x000000ff
        /*0650*/ 	.word	0x00000070
        /*0654*/ 	.short	0x010b
        /*0656*/ 	.byte	0x07
	.zero		1


	//   ....[85]....
        /*0658*/ 	.word	0x00004800
        /*065c*/ 	.word	0x000000ff
        /*0660*/ 	.word	0x00000000
        /*0664*/ 	.short	0x0101
        /*0666*/ 	.byte	0x08
	.zero		1


	//   ....[86]....
        /*0668*/ 	.word	0x00004840
        /*066c*/ 	.word	0x000000ff
        /*0670*/ 	.word	0x00000098
        /*0674*/ 	.short	0x010a
        /*0676*/ 	.byte	0x07
	.zero		1


	//   ....[87]....
        /*0678*/ 	.word	0x00004a80
        /*067c*/ 	.word	0x000000ff
        /*0680*/ 	.word	0x00000078
        /*0684*/ 	.short	0x010b
        /*0686*/ 	.byte	0x07
	.zero		1


	//   ....[88]....
        /*0688*/ 	.word	0x00004aa0
        /*068c*/ 	.word	0x000000ff
        /*0690*/ 	.word	0x00000000
        /*0694*/ 	.short	0x0101
        /*0696*/ 	.byte	0x0d
	.zero		1


	//   ....[89]....
        /*0698*/ 	.word	0x00004ad0
        /*069c*/ 	.word	0x000000ff
        /*06a0*/ 	.word	0x00000080
        /*06a4*/ 	.short	0x010a
        /*06a6*/ 	.byte	0x07
	.zero		1


	//   ....[90]....
        /*06a8*/ 	.word	0x00004af0
        /*06ac*/ 	.word	0x000000ff
        /*06b0*/ 	.word	0x00000088
        /*06b4*/ 	.short	0x010a
        /*06b6*/ 	.byte	0x07
	.zero		1


	//   ....[91]....
        /*06b8*/ 	.word	0x00004b10
        /*06bc*/ 	.word	0x000000ff
        /*06c0*/ 	.word	0x00000090
        /*06c4*/ 	.short	0x010a
        /*06c6*/ 	.byte	0x07
	.zero		1


	//   ....[92]....
        /*06c8*/ 	.word	0x00004b50
        /*06cc*/ 	.word	0x00000000
        /*06d0*/ 	.word	0x00000098
        /*06d4*/ 	.short	0x010a
        /*06d6*/ 	.byte	0xff
	.zero		1


	//   ....[93]....
        /*06d8*/ 	.word	0x00004e80
        /*06dc*/ 	.word	0x00000000
        /*06e0*/ 	.word	0x000000b0
        /*06e4*/ 	.short	0x010a
        /*06e6*/ 	.byte	0xff
	.zero		1


	//   ....[94]....
        /*06e8*/ 	.word	0x00004f90
        /*06ec*/ 	.word	0x00000000
        /*06f0*/ 	.word	0x00000000
        /*06f4*/ 	.short	0x0101
        /*06f6*/ 	.byte	0xff
	.zero		1


	//   ....[95]....
        /*06f8*/ 	.word	0x000059e0
        /*06fc*/ 	.word	0x000000ff
        /*0700*/ 	.word	0x00000060
        /*0704*/ 	.short	0x010a
        /*0706*/ 	.byte	0x30
	.zero		1


	//   ....[96]....
        /*0708*/ 	.word	0x00005a20
        /*070c*/ 	.word	0x00000040
        /*0710*/ 	.word	0x000000d0
        /*0714*/ 	.short	0x010a
        /*0716*/ 	.byte	0xff
	.zero		1


	//   ....[97]....
        /*0718*/ 	.word	0x00005b10
        /*071c*/ 	.word	0x000000ff
        /*0720*/ 	.word	0x00000060
        /*0724*/ 	.short	0x010a
        /*0726*/ 	.byte	0x30
	.zero		1


	//   ....[98]....
        /*0728*/ 	.word	0x00005c00
        /*072c*/ 	.word	0x00000040
        /*0730*/ 	.word	0x000000d0
        /*0734*/ 	.short	0x010a
        /*0736*/ 	.byte	0xff
	.zero		1


	//   ....[99]....
        /*0738*/ 	.word	0x000066d0
        /*073c*/ 	.word	0x00000000
        /*0740*/ 	.word	0x00000000
        /*0744*/ 	.short	0x0101
        /*0746*/ 	.byte	0xff
	.zero		1


	//   ....[100]....
        /*0748*/ 	.word	0x000066e0
        /*074c*/ 	.word	0x00000002
        /*0750*/ 	.word	0x00000060
        /*0754*/ 	.short	0x010a
        /*0756*/ 	.byte	0xff
	.zero		1


	//   ....[101]....
        /*0758*/ 	.word	0x000067c0
        /*075c*/ 	.word	0x00000002
        /*0760*/ 	.word	0x00000060
        /*0764*/ 	.short	0x010a
        /*0766*/ 	.byte	0xff
	.zero		1


	//   ....[102]....
        /*0768*/ 	.word	0x00007320
        /*076c*/ 	.word	0x00000048
        /*0770*/ 	.word	0x00000000
        /*0774*/ 	.short	0x0101
        /*0776*/ 	.byte	0xff
	.zero		1


	//   ....[103]....
        /*0778*/ 	.word	0x00007340
        /*077c*/ 	.word	0x00000000
        /*0780*/ 	.word	0x00000060
        /*0784*/ 	.short	0x010a
        /*0786*/ 	.byte	0xff
	.zero		1


	//   ....[104]....
        /*0788*/ 	.word	0x00007410
        /*078c*/ 	.word	0x00000000
        /*0790*/ 	.word	0x00000060
        /*0794*/ 	.short	0x010a
        /*0796*/ 	.byte	0xff
	.zero		1


	//   ....[105]....
        /*0798*/ 	.word	0x00007f70
        /*079c*/ 	.word	0x00000048
        /*07a0*/ 	.word	0x00000000
        /*07a4*/ 	.short	0x0101
        /*07a6*/ 	.byte	0xff
	.zero		1


	//   ....[106]....
        /*07a8*/ 	.word	0x00007f90
        /*07ac*/ 	.word	0x00000000
        /*07b0*/ 	.word	0x00000060
        /*07b4*/ 	.short	0x010a
        /*07b6*/ 	.byte	0xff
	.zero		1


	//   ....[107]....
        /*07b8*/ 	.word	0x00008060
        /*07bc*/ 	.word	0x00000000
        /*07c0*/ 	.word	0x00000060
        /*07c4*/ 	.short	0x010a
        /*07c6*/ 	.byte	0xff
	.zero		1


	//   ....[108]....
        /*07c8*/ 	.word	0x000083a0
        /*07cc*/ 	.word	0x000000ff
        /*07d0*/ 	.word	0x00000000
        /*07d4*/ 	.short	0x0101
        /*07d6*/ 	.byte	0x05
	.zero		1


	//   ....[109]....
        /*07d8*/ 	.word	0x00008c20
        /*07dc*/ 	.word	0x00000000
        /*07e0*/ 	.word	0x00000000
        /*07e4*/ 	.short	0x0101
        /*07e6*/ 	.byte	0xff
	.zero		1


	//   ....[110]....
        /*07e8*/ 	.word	0x00008e90
        /*07ec*/ 	.word	0x000000ff
        /*07f0*/ 	.word	0x00000000
        /*07f4*/ 	.short	0x0101
        /*07f6*/ 	.byte	0x04
	.zero		1


	//   ....[111]....
        /*07f8*/ 	.word	0x00008eb0
        /*07fc*/ 	.word	0x00000002
        /*0800*/ 	.word	0x00000120
        /*0804*/ 	.short	0x010a
        /*0806*/ 	.byte	0xff
	.zero		1


	//   ....[112]....
        /*0808*/ 	.word	0x00008f10
        /*080c*/ 	.word	0x00000002
        /*0810*/ 	.word	0x00000030
        /*0814*/ 	.short	0x010a
        /*0816*/ 	.byte	0xff
	.zero		1


	//   ....[113]....
        /*0818*/ 	.word	0x00008f70
        /*081c*/ 	.word	0x00000002
        /*0820*/ 	.word	0x00000030
        /*0824*/ 	.short	0x010a
        /*0826*/ 	.byte	0xff
	.zero		1


	//   ....[114]....
        /*0828*/ 	.word	0x00008fc0
        /*082c*/ 	.word	0x00000002
        /*0830*/ 	.word	0x000000b0
        /*0834*/ 	.short	0x010a
        /*0836*/ 	.byte	0xff
	.zero		1


	//   ....[115]....
        /*0838*/ 	.word	0x00009020
        /*083c*/ 	.word	0x00000000
        /*0840*/ 	.word	0x00000000
        /*0844*/ 	.short	0x010a
        /*0846*/ 	.byte	0xff
	.zero		1


	//   ....[116]....
        /*0848*/ 	.word	0x00009080
        /*084c*/ 	.word	0x00000000
        /*0850*/ 	.word	0x00000000
        /*0854*/ 	.short	0x010a
        /*0856*/ 	.byte	0xff
	.zero		1


	//   ....[117]....
        /*0858*/ 	.word	0x000090e0
        /*085c*/ 	.word	0x00000000
        /*0860*/ 	.word	0x00000000
        /*0864*/ 	.short	0x010a
        /*0866*/ 	.byte	0xff
	.zero		1


	//   ....[118]....
        /*0868*/ 	.word	0x00009140
        /*086c*/ 	.word	0x00000000
        /*0870*/ 	.word	0x00000000
        /*0874*/ 	.short	0x010a
        /*0876*/ 	.byte	0xff
	.zero		1


	//   ....[119]....
        /*0878*/ 	.word	0x000091a0
        /*087c*/ 	.word	0x00000000
        /*0880*/ 	.word	0x00000000
        /*0884*/ 	.short	0x010a
        /*0886*/ 	.byte	0xff
	.zero		1


	//   ....[120]....
        /*0888*/ 	.word	0x000091f0
        /*088c*/ 	.word	0x00000000
        /*0890*/ 	.word	0x00000110
        /*0894*/ 	.short	0x010a
        /*0896*/ 	.byte	0xff
	.zero		1


	//   ....[121]....
        /*0898*/ 	.word	0x00009250
        /*089c*/ 	.word	0x00000000
        /*08a0*/ 	.word	0x000000c0
        /*08a4*/ 	.short	0x010a
        /*08a6*/ 	.byte	0xff
	.zero		1


	//   ....[122]....
        /*08a8*/ 	.word	0x000092a0
        /*08ac*/ 	.word	0x00000000
        /*08b0*/ 	.word	0x000000b0
        /*08b4*/ 	.short	0x010a
        /*08b6*/ 	.byte	0xff
	.zero		1


	//   ....[123]....
        /*08b8*/ 	.word	0x00009300
        /*08bc*/ 	.word	0x00000000
        /*08c0*/ 	.word	0x000000c0
        /*08c4*/ 	.short	0x010a
        /*08c6*/ 	.byte	0xff
	.zero		1


	//   ....[124]....
        /*08c8*/ 	.word	0x00009350
        /*08cc*/ 	.word	0x00000000
        /*08d0*/ 	.word	0x000000b0
        /*08d4*/ 	.short	0x010a
        /*08d6*/ 	.byte	0xff
	.zero		1


	//   ....[125]....
        /*08d8*/ 	.word	0x000093b0
        /*08dc*/ 	.word	0x00000002
        /*08e0*/ 	.word	0x000000f0
        /*08e4*/ 	.short	0x010a
        /*08e6*/ 	.byte	0xff
	.zero		1


	//   ....[126]....
        /*08e8*/ 	.word	0x00009410
        /*08ec*/ 	.word	0x00000000
        /*08f0*/ 	.word	0x00000000
        /*08f4*/ 	.short	0x010a
        /*08f6*/ 	.byte	0xff
	.zero		1


	//   ....[127]....
        /*08f8*/ 	.word	0x00009470
        /*08fc*/ 	.word	0x00000000
        /*0900*/ 	.word	0x00000000
        /*0904*/ 	.short	0x010a
        /*0906*/ 	.byte	0xff
	.zero		1


	//   ....[128]....
        /*0908*/ 	.word	0x000094d0
        /*090c*/ 	.word	0x00000000
        /*0910*/ 	.word	0x00000000
        /*0914*/ 	.short	0x010a
        /*0916*/ 	.byte	0xff
	.zero		1


	//   ....[129]....
        /*0918*/ 	.word	0x00009530
        /*091c*/ 	.word	0x00000000
        /*0920*/ 	.word	0x00000000
        /*0924*/ 	.short	0x010a
        /*0926*/ 	.byte	0xff
	.zero		1


	//   ....[130]....
        /*0928*/ 	.word	0x00009590
        /*092c*/ 	.word	0x00000000
        /*0930*/ 	.word	0x00000000
        /*0934*/ 	.short	0x010a
        /*0936*/ 	.byte	0xff
	.zero		1


	//   ....[131]....
        /*0938*/ 	.word	0x000095e0
        /*093c*/ 	.word	0x00000000
        /*0940*/ 	.word	0x000000b0
        /*0944*/ 	.short	0x010a
        /*0946*/ 	.byte	0xff
	.zero		1


	//   ....[132]....
        /*0948*/ 	.word	0x00009640
        /*094c*/ 	.word	0x00000000
        /*0950*/ 	.word	0x000000a8
        /*0954*/ 	.short	0x010a
        /*0956*/ 	.byte	0xff
	.zero		1


	//   ....[133]....
        /*0958*/ 	.word	0x000096a0
        /*095c*/ 	.word	0x00000000
        /*0960*/ 	.word	0x00000080
        /*0964*/ 	.short	0x010a
        /*0966*/ 	.byte	0xff
	.zero		1


	//   ....[134]....
        /*0968*/ 	.word	0x00009700
        /*096c*/ 	.word	0x00000000
        /*0970*/ 	.word	0x00000088
        /*0974*/ 	.short	0x010a
        /*0976*/ 	.byte	0xff
	.zero		1


	//   ....[135]....
        /*0978*/ 	.word	0x00009760
        /*097c*/ 	.word	0x00000000
        /*0980*/ 	.word	0x00000090
        /*0984*/ 	.short	0x010a
        /*0986*/ 	.byte	0xff
	.zero		1


	//   ....[136]....
        /*0988*/ 	.word	0x000097c0
        /*098c*/ 	.word	0x00000000
        /*0990*/ 	.word	0x00000098
        /*0994*/ 	.short	0x010a
        /*0996*/ 	.byte	0xff
	.zero		1


	//   ....[137]....
        /*0998*/ 	.word	0x00009820
        /*099c*/ 	.word	0x00000000
        /*09a0*/ 	.word	0x00000080
        /*09a4*/ 	.short	0x010a
        /*09a6*/ 	.byte	0xff
	.zero		1


	//   ....[138]....
        /*09a8*/ 	.word	0x00009880
        /*09ac*/ 	.word	0x00000000
        /*09b0*/ 	.word	0x00000088
        /*09b4*/ 	.short	0x010a
        /*09b6*/ 	.byte	0xff
	.zero		1


	//   ....[139]....
        /*09b8*/ 	.word	0x000098e0
        /*09bc*/ 	.word	0x00000000
        /*09c0*/ 	.word	0x00000090
        /*09c4*/ 	.short	0x010a
        /*09c6*/ 	.byte	0xff
	.zero		1


	//   ....[140]....
        /*09c8*/ 	.word	0x00009930
        /*09cc*/ 	.word	0x00000000
        /*09d0*/ 	.word	0x000000b0
        /*09d4*/ 	.short	0x010a
        /*09d6*/ 	.byte	0xff
	.zero		1


	//   ....[141]....
        /*09d8*/ 	.word	0x00009990
        /*09dc*/ 	.word	0x00000002
        /*09e0*/ 	.word	0x00000060
        /*09e4*/ 	.short	0x010a
        /*09e6*/ 	.byte	0xff
	.zero		1


	//   ....[142]....
        /*09e8*/ 	.word	0x000099e0
        /*09ec*/ 	.word	0x00000040
        /*09f0*/ 	.word	0x000000d0
        /*09f4*/ 	.short	0x010a
        /*09f6*/ 	.byte	0xff
	.zero		1


	//   ....[143]....
        /*09f8*/ 	.word	0x00009a30
        /*09fc*/ 	.word	0x00000002
        /*0a00*/ 	.word	0x00000060
        /*0a04*/ 	.short	0x010a
        /*0a06*/ 	.byte	0xff
	.zero		1


	//   ....[144]....
        /*0a08*/ 	.word	0x00009a80
        /*0a0c*/ 	.word	0x00000000
        /*0a10*/ 	.word	0x00000060
        /*0a14*/ 	.short	0x010a
        /*0a16*/ 	.byte	0xff
	.zero		1


	//   ....[145]....
        /*0a18*/ 	.word	0x00009ad0
        /*0a1c*/ 	.word	0x00000000
        /*0a20*/ 	.word	0x00000060
        /*0a24*/ 	.short	0x010a
        /*0a26*/ 	.byte	0xff
	.zero		1


	//----- nvinfo : EIATTR_NUM_MBARRIERS
	.align		4
.L_47:
        /*0a28*/ 	.byte	0x03, 0x38
        /*0a2a*/ 	.short	0x0026


	//----- nvinfo : EIATTR_EXIT_INSTR_OFFSETS
	.align		4
        /*0a2c*/ 	.byte	0x04, 0x1c
        /*0a2e*/ 	.short	(.L_49 - .L_48)


	//   ....[0]....
.L_48:
        /*0a30*/ 	.word	0x00002700


	//   ....[1]....
        /*0a34*/ 	.word	0x00002bf0


	//   ....[2]....
        /*0a38*/ 	.word	0x00002c50


	//   ....[3]....
        /*0a3c*/ 	.word	0x00003b50


	//   ....[4]....
        /*0a40*/ 	.word	0x00004b80


	//   ....[5]....
        /*0a44*/ 	.word	0x00004bc0


	//   ....[6]....
        /*0a48*/ 	.word	0x00008d80


	//   ....[7]....
        /*0a4c*/ 	.word	0x00008e00


	//   ....[8]....
        /*0a50*/ 	.word	0x00008e30


	//   ....[9]....
        /*0a54*/ 	.word	0x00008ea0


	//----- nvinfo : EIATTR_MAX_THREADS
	.align		4
.L_49:
        /*0a58*/ 	.byte	0x04, 0x05
        /*0a5a*/ 	.short	(.L_51 - .L_50)
.L_50:
        /*0a5c*/ 	.word	0x00000100
        /*0a60*/ 	.word	0x00000001
        /*0a64*/ 	.word	0x00000001


	//----- nvinfo : EIATTR_CRS_STACK_SIZE
	.align		4
.L_51:
        /*0a68*/ 	.byte	0x04, 0x1e
        /*0a6a*/ 	.short	(.L_53 - .L_52)
.L_52:
        /*0a6c*/ 	.word	0x00000000


	//----- nvinfo : EIATTR_CBANK_PARAM_SIZE
	.align		4
.L_53:
        /*0a70*/ 	.byte	0x03, 0x19
        /*0a72*/ 	.short	0x0800


	//----- nvinfo : EIATTR_PARAM_CBANK
	.align		4
        /*0a74*/ 	.byte	0x04, 0x0a
        /*0a76*/ 	.short	(.L_55 - .L_54)
	.align		4
.L_54:
        /*0a78*/ 	.word	index@(.nv.constant0._ZN7cutlass13device_kernelINS_4gemm6kernel13GemmUniversalIN4cute5tupleIJiiiiEEENS1_10collective13CollectiveMmaINS1_35MainloopSm100TmaUmmaWarpSpecializedILi6ELi2ELi4ENS5_IJNS4_1CILi1EEESB_SB_EEEEENS5_IJNSA_ILi128EEESE_NSA_ILi64EEEEEENS_6half_tENS5_IJSB_llEEESH_NS5_IJlSB_lEEENS4_8TiledMMAINS4_8MMA_AtomIJNS4_20SM100_MMA_F16BF16_SSISH_SH_fLi128ELi128ELNS4_4UMMA5MajorE1ELSO_0ELNSN_7ScaleInE0ELSP_0EEEEEENS4_6LayoutISC_NS5_IJNSA_ILi0EEEST_ST_EEEEENS5_IJNS4_10UnderscoreESW_SW_EEEEENS4_13SM90_TMA_LOADENS4_14ComposedLayoutINS4_7SwizzleILi3ELi4ELi3EEENS4_18smem_ptr_flag_bitsILi16EEENSS_INS5_IJSF_NSA_ILi8EEEEEENS5_IJSB_SF_EEEEEEEvNS4_8identityESZ_NS10_IS12_S14_NSS_INS5_IJS15_SF_EEENS5_IJSF_SB_EEEEEEEvS1A_EENS_8epilogue10collective18CollectiveEpilogueINS1G_23Sm100TmaWarpSpecializedILi4ELi2ELi32ELb1ELb0EEEJSG_NS5_IJNSS_ISE_SB_EENSS_INSA_ILi32EEESB_EEEEESH_SJ_SH_SJ_NS1G_6fusion15FusionCallbacksIS1K_NS1P_17LinearCombinationISH_fSH_fLNS_15FloatRoundStyleE2EEESG_S1O_JEEENS4_5SM1004TMEM4LOAD26SM100_TMEM_LOAD_32dp32b32xESZ_NS10_INS11_ILi2ELi4ELi3EEES14_NSS_INS5_IJS15_S1M_EEENS5_IJS1M_SB_EEEEEEENS4_39AutoVectorizingCopyWithAssumedAlignmentILi128EEENS4_14SM90_TMA_STOREES23_S25_S25_EEEvvEEEEvNT_6ParamsE)
        /*0a7c*/ 	.short	0x0380
        /*0a7e*/ 	.short	0x0800


	//----- nvinfo : EIATTR_SW_WAR
	.align		4
.L_55:
        /*0a80*/ 	.byte	0x04, 0x36
        /*0a82*/ 	.short	(.L_57 - .L_56)
.L_56:
        /*0a84*/ 	.word	0x00000008
.L_57:


//--------------------- .nv.callgraph             --------------------------
	.section	.nv.callgraph,"",@"SHT_CUDA_CALLGRAPH"
	.align	4
	.sectionentsize	8
	.align		4
        /*0000*/ 	.word	0x00000000
	.align		4
        /*0004*/ 	.word	0xffffffff
	.align		4
        /*0008*/ 	.word	index@(_ZN7cutlass13device_kernelINS_4gemm6kernel13GemmUniversalIN4cute5tupleIJiiiiEEENS1_10collective13CollectiveMmaINS1_35MainloopSm100TmaUmmaWarpSpecializedILi6ELi2ELi4ENS5_IJNS4_1CILi1EEESB_SB_EEEEENS5_IJNSA_ILi128EEESE_NSA_ILi64EEEEEENS_6half_tENS5_IJSB_llEEESH_NS5_IJlSB_lEEENS4_8TiledMMAINS4_8MMA_AtomIJNS4_20SM100_MMA_F16BF16_SSISH_SH_fLi128ELi128ELNS4_4UMMA5MajorE1ELSO_0ELNSN_7ScaleInE0ELSP_0EEEEEENS4_6LayoutISC_NS5_IJNSA_ILi0EEEST_ST_EEEEENS5_IJNS4_10UnderscoreESW_SW_EEEEENS4_13SM90_TMA_LOADENS4_14ComposedLayoutINS4_7SwizzleILi3ELi4ELi3EEENS4_18smem_ptr_flag_bitsILi16EEENSS_INS5_IJSF_NSA_ILi8EEEEEENS5_IJSB_SF_EEEEEEEvNS4_8identityESZ_NS10_IS12_S14_NSS_INS5_IJS15_SF_EEENS5_IJSF_SB_EEEEEEEvS1A_EENS_8epilogue10collective18CollectiveEpilogueINS1G_23Sm100TmaWarpSpecializedILi4ELi2ELi32ELb1ELb0EEEJSG_NS5_IJNSS_ISE_SB_EENSS_INSA_ILi32EEESB_EEEEESH_SJ_SH_SJ_NS1G_6fusion15FusionCallbacksIS1K_NS1P_17LinearCombinationISH_fSH_fLNS_15FloatRoundStyleE2EEESG_S1O_JEEENS4_5SM1004TMEM4LOAD26SM100_TMEM_LOAD_32dp32b32xESZ_NS10_INS11_ILi2ELi4ELi3EEES14_NSS_INS5_IJS15_S1M_EEENS5_IJS1M_SB_EEEEEEENS4_39AutoVectorizingCopyWithAssumedAlignmentILi128EEENS4_14SM90_TMA_STOREES23_S25_S25_EEEvvEEEEvNT_6ParamsE)
	.align		4
        /*000c*/ 	.word	index@(__assertfail)
	.align		4
        /*0010*/ 	.word	0x00000000
	.align		4
        /*0014*/ 	.word	0xfffffffe
	.align		4
        /*0018*/ 	.word	0x00000000
	.align		4
        /*001c*/ 	.word	0xfffffffd
	.align		4
        /*0020*/ 	.word	0x00000000
	.align		4
        /*0024*/ 	.word	0xfffffffc


//--------------------- .nv.constant4             --------------------------
	.section	.nv.constant4,"a",@progbits
	.align	8
	.align		8
.nv.constant4:
        /*0000*/ 	.dword	__assertfail
	.align		8
        /*0008*/ 	.dword	__unnamed_1
	.align		8
        /*0010*/ 	.dword	__unnamed_2
	.align		8
        /*0018*/ 	.dword	_ZN40_INTERNAL_8f29b84a_4_k_cu_2e9ddb4e_220154cuda3std3__45__cpo5beginE
	.align		8
        /*0020*/ 	.dword	_ZN40_INTERNAL_8f29b84a_4_k_cu_2e9ddb4e_220154cuda3std3__45__cpo3endE
	.align		8
        /*0028*/ 	.dword	_ZN40_INTERNAL_8f29b84a_4_k_cu_2e9ddb4e_220154cuda3std3__45__cpo6cbeginE
	.align		8
        /*0030*/ 	.dword	_ZN40_INTERNAL_8f29b84a_4_k_cu_2e9ddb4e_220154cuda3std3__45__cpo4cendE
	.align		8
        /*0038*/ 	.dword	_ZN40_INTERNAL_8f29b84a_4_k_cu_2e9ddb4e_220154cuda3std3__442_GLOBAL__N__8f29b84a_4_k_cu_2e9ddb4e_220156ignoreE
	.align		8
        /*0040*/ 	.dword	_ZN40_INTERNAL_8f29b84a_4_k_cu_2e9ddb4e_220154cuda3std3__419piecewise_constructE
	.align		8
        /*0048*/ 	.dword	_ZN40_INTERNAL_8f29b84a_4_k_cu_2e9ddb4e_220154cuda3std3__48in_placeE
	.align		8
        /*0050*/ 	.dword	_ZN40_INTERNAL_8f29b84a_4_k_cu_2e9ddb4e_220154cuda3std6ranges3__45__cpo4swapE
	.align		8
        /*0058*/ 	.dword	_ZN40_INTERNAL_8f29b84a_4_k_cu_2e9ddb4e_220154cuda3std6ranges3__45__cpo9iter_moveE
	.align		8
        /*0060*/ 	.dword	_ZN40_INTERNAL_8f29b84a_4_k_cu_2e9ddb4e_220154cute7productE
	.align		8
        /*0068*/ 	.dword	_ZN40_INTERNAL_8f29b84a_4_k_cu_2e9ddb4e_220154cute1_E
	.align		8
        /*0070*/ 	.dword	$str$25
	.align		8
        /*0078*/ 	.dword	$str$26
	.align		8
        /*0080*/ 	.dword	$str$27
	.align		8
        /*0088*/ 	.dword	$str$28


//--------------------- .text._ZN7cutlass13device_kernelINS_4gemm6kernel13GemmUniversalIN4cute5tupleIJiiiiEEENS1_10collective13CollectiveMmaINS1_35MainloopSm100TmaUmmaWarpSpecializedILi6ELi2ELi4ENS5_IJNS4_1CILi1EEESB_SB_EEEEENS5_IJNSA_ILi128EEESE_NSA_ILi64EEEEEENS_6half_tENS5_IJSB_llEEESH_NS5_IJlSB_lEEENS4_8TiledMMAINS4_8MMA_AtomIJNS4_20SM100_MMA_F16BF16_SSISH_SH_fLi128ELi128ELNS4_4UMMA5MajorE1ELSO_0ELNSN_7ScaleInE0ELSP_0EEEEEENS4_6LayoutISC_NS5_IJNSA_ILi0EEEST_ST_EEEEENS5_IJNS4_10UnderscoreESW_SW_EEEEENS4_13SM90_TMA_LOADENS4_14ComposedLayoutINS4_7SwizzleILi3ELi4ELi3EEENS4_18smem_ptr_flag_bitsILi16EEENSS_INS5_IJSF_NSA_ILi8EEEEEENS5_IJSB_SF_EEEEEEEvNS4_8identityESZ_NS10_IS12_S14_NSS_INS5_IJS15_SF_EEENS5_IJSF_SB_EEEEEEEvS1A_EENS_8epilogue10collective18CollectiveEpilogueINS1G_23Sm100TmaWarpSpecializedILi4ELi2ELi32ELb1ELb0EEEJSG_NS5_IJNSS_ISE_SB_EENSS_INSA_ILi32EEESB_EEEEESH_SJ_SH_SJ_NS1G_6fusion15FusionCallbacksIS1K_NS1P_17LinearCombinationISH_fSH_fLNS_15FloatRoundStyleE2EEESG_S1O_JEEENS4_5SM1004TMEM4LOAD26SM100_TMEM_LOAD_32dp32b32xESZ_NS10_INS11_ILi2ELi4ELi3EEES14_NSS_INS5_IJS15_S1M_EEENS5_IJS1M_SB_EEEEEEENS4_39AutoVectorizingCopyWithAssumedAlignmentILi128EEENS4_14SM90_TMA_STOREES23_S25_S25_EEEvvEEEEvNT_6ParamsE --------------------------
	.section	.text._ZN7cutlass13device_kernelINS_4gemm6kernel13GemmUniversalIN4cute5tupleIJiiiiEEENS1_10collective13CollectiveMmaINS1_35MainloopSm100TmaUmmaWarpSpecializedILi6ELi2ELi4ENS5_IJNS4_1CILi1EEESB_SB_EEEEENS5_IJNSA_ILi128EEESE_NSA_ILi64EEEEEENS_6half_tENS5_IJSB_llEEESH_NS5_IJlSB_lEEENS4_8TiledMMAINS4_8MMA_AtomIJNS4_20SM100_MMA_F16BF16_SSISH_SH_fLi128ELi128ELNS4_4UMMA5MajorE1ELSO_0ELNSN_7ScaleInE0ELSP_0EEEEEENS4_6LayoutISC_NS5_IJNSA_ILi0EEEST_ST_EEEEENS5_IJNS4_10UnderscoreESW_SW_EEEEENS4_13SM90_TMA_LOADENS4_14ComposedLayoutINS4_7SwizzleILi3ELi4ELi3EEENS4_18smem_ptr_flag_bitsILi16EEENSS_INS5_IJSF_NSA_ILi8EEEEEENS5_IJSB_SF_EEEEEEEvNS4_8identityESZ_NS10_IS12_S14_NSS_INS5_IJS15_SF_EEENS5_IJSF_SB_EEEEEEEvS1A_EENS_8epilogue10collective18CollectiveEpilogueINS1G_23Sm100TmaWarpSpecializedILi4ELi2ELi32ELb1ELb0EEEJSG_NS5_IJNSS_ISE_SB_EENSS_INSA_ILi32EEESB_EEEEESH_SJ_SH_SJ_NS1G_6fusion15FusionCallbacksIS1K_NS1P_17LinearCombinationISH_fSH_fLNS_15FloatRoundStyleE2EEESG_S1O_JEEENS4_5SM1004TMEM4LOAD26SM100_TMEM_LOAD_32dp32b32xESZ_NS10_INS11_ILi2ELi4ELi3EEES14_NSS_INS5_IJS15_S1M_EEENS5_IJS1M_SB_EEEEEEENS4_39AutoVectorizingCopyWithAssumedAlignmentILi128EEENS4_14SM90_TMA_STOREES23_S25_S25_EEEvvEEEEvNT_6ParamsE,"ax",@progbits
	.align	128
.text._ZN7cutlass13device_kernelINS_4gemm6kernel13GemmUniversalIN4cute5tupleIJiiiiEEENS1_10collective13CollectiveMmaINS1_35MainloopSm100TmaUmmaWarpSpecializedILi6ELi2ELi4ENS5_IJNS4_1CILi1EEESB_SB_EEEEENS5_IJNSA_ILi128EEESE_NSA_ILi64EEEEEENS_6half_tENS5_IJSB_llEEESH_NS5_IJlSB_lEEENS4_8TiledMMAINS4_8MMA_AtomIJNS4_20SM100_MMA_F16BF16_SSISH_SH_fLi128ELi128ELNS4_4UMMA5MajorE1ELSO_0ELNSN_7ScaleInE0ELSP_0EEEEEENS4_6LayoutISC_NS5_IJNSA_ILi0EEEST_ST_EEEEENS5_IJNS4_10UnderscoreESW_SW_EEEEENS4_13SM90_TMA_LOADENS4_14ComposedLayoutINS4_7SwizzleILi3ELi4ELi3EEENS4_18smem_ptr_flag_bitsILi16EEENSS_INS5_IJSF_NSA_ILi8EEEEEENS5_IJSB_SF_EEEEEEEvNS4_8identityESZ_NS10_IS12_S14_NSS_INS5_IJS15_SF_EEENS5_IJSF_SB_EEEEEEEvS1A_EENS_8epilogue10collective18CollectiveEpilogueINS1G_23Sm100TmaWarpSpecializedILi4ELi2ELi32ELb1ELb0EEEJSG_NS5_IJNSS_ISE_SB_EENSS_INSA_ILi32EEESB_EEEEESH_SJ_SH_SJ_NS1G_6fusion15FusionCallbacksIS1K_NS1P_17LinearCombinationISH_fSH_fLNS_15FloatRoundStyleE2EEESG_S1O_JEEENS4_5SM1004TMEM4LOAD26SM100_TMEM_LOAD_32dp32b32xESZ_NS10_INS11_ILi2ELi4ELi3EEES14_NSS_INS5_IJS15_S1M_EEENS5_IJS1M_SB_EEEEEEENS4_39AutoVectorizingCopyWithAssumedAlignmentILi128EEENS4_14SM90_TMA_STOREES23_S25_S25_EEEvvEEEEvNT_6ParamsE:
        .type           _ZN7cutlass13device_kernelINS_4gemm6kernel13GemmUniversalIN4cute5tupleIJiiiiEEENS1_10collective13CollectiveMmaINS1_35MainloopSm100TmaUmmaWarpSpecializedILi6ELi2ELi4ENS5_IJNS4_1CILi1EEESB_SB_EEEEENS5_IJNSA_ILi128EEESE_NSA_ILi64EEEEEENS_6half_tENS5_IJSB_llEEESH_NS5_IJlSB_lEEENS4_8TiledMMAINS4_8MMA_AtomIJNS4_20SM100_MMA_F16BF16_SSISH_SH_fLi128ELi128ELNS4_4UMMA5MajorE1ELSO_0ELNSN_7ScaleInE0ELSP_0EEEEEENS4_6LayoutISC_NS5_IJNSA_ILi0EEEST_ST_EEEEENS5_IJNS4_10UnderscoreESW_SW_EEEEENS4_13SM90_TMA_LOADENS4_14ComposedLayoutINS4_7SwizzleILi3ELi4ELi3EEENS4_18smem_ptr_flag_bitsILi16EEENSS_INS5_IJSF_NSA_ILi8EEEEEENS5_IJSB_SF_EEEEEEEvNS4_8identityESZ_NS10_IS12_S14_NSS_INS5_IJS15_SF_EEENS5_IJSF_SB_EEEEEEEvS1A_EENS_8epilogue10collective18CollectiveEpilogueINS1G_23Sm100TmaWarpSpecializedILi4ELi2ELi32ELb1ELb0EEEJSG_NS5_IJNSS_ISE_SB_EENSS_INSA_ILi32EEESB_EEEEESH_SJ_SH_SJ_NS1G_6fusion15FusionCallbacksIS1K_NS1P_17LinearCombinationISH_fSH_fLNS_15FloatRoundStyleE2EEESG_S1O_JEEENS4_5SM1004TMEM4LOAD26SM100_TMEM_LOAD_32dp32b32xESZ_NS10_INS11_ILi2ELi4ELi3EEES14_NSS_INS5_IJS15_S1M_EEENS5_IJS1M_SB_EEEEEEENS4_39AutoVectorizingCopyWithAssumedAlignmentILi128EEENS4_14SM90_TMA_STOREES23_S25_S25_EEEvvEEEEvNT_6ParamsE,@function
        .size           _ZN7cutlass13device_kernelINS_4gemm6kernel13GemmUniversalIN4cute5tupleIJiiiiEEENS1_10collective13CollectiveMmaINS1_35MainloopSm100TmaUmmaWarpSpecializedILi6ELi2ELi4ENS5_IJNS4_1CILi1EEESB_SB_EEEEENS5_IJNSA_ILi128EEESE_NSA_ILi64EEEEEENS_6half_tENS5_IJSB_llEEESH_NS5_IJlSB_lEEENS4_8TiledMMAINS4_8MMA_AtomIJNS4_20SM100_MMA_F16BF16_SSISH_SH_fLi128ELi128ELNS4_4UMMA5MajorE1ELSO_0ELNSN_7ScaleInE0ELSP_0EEEEEENS4_6LayoutISC_NS5_IJNSA_ILi0EEEST_ST_EEEEENS5_IJNS4_10UnderscoreESW_SW_EEEEENS4_13SM90_TMA_LOADENS4_14ComposedLayoutINS4_7SwizzleILi3ELi4ELi3EEENS4_18smem_ptr_flag_bitsILi16EEENSS_INS5_IJSF_NSA_ILi8EEEEEENS5_IJSB_SF_EEEEEEEvNS4_8identityESZ_NS10_IS12_S14_NSS_INS5_IJS15_SF_EEENS5_IJSF_SB_EEEEEEEvS1A_EENS_8epilogue10collective18CollectiveEpilogueINS1G_23Sm100TmaWarpSpecializedILi4ELi2ELi32ELb1ELb0EEEJSG_NS5_IJNSS_ISE_SB_EENSS_INSA_ILi32EEESB_EEEEESH_SJ_SH_SJ_NS1G_6fusion15FusionCallbacksIS1K_NS1P_17LinearCombinationISH_fSH_fLNS_15FloatRoundStyleE2EEESG_S1O_JEEENS4_5SM1004TMEM4LOAD26SM100_TMEM_LOAD_32dp32b32xESZ_NS10_INS11_ILi2ELi4ELi3EEES14_NSS_INS5_IJS15_S1M_EEENS5_IJS1M_SB_EEEEEEENS4_39AutoVectorizingCopyWithAssumedAlignmentILi128EEENS4_14SM90_TMA_STOREES23_S25_S25_EEEvvEEEEvNT_6ParamsE,(.L_x_182 - _ZN7cutlass13device_kernelINS_4gemm6kernel13GemmUniversalIN4cute5tupleIJiiiiEEENS1_10collective13CollectiveMmaINS1_35MainloopSm100TmaUmmaWarpSpecializedILi6ELi2ELi4ENS5_IJNS4_1CILi1EEESB_SB_EEEEENS5_IJNSA_ILi128EEESE_NSA_ILi64EEEEEENS_6half_tENS5_IJSB_llEEESH_NS5_IJlSB_lEEENS4_8TiledMMAINS4_8MMA_AtomIJNS4_20SM100_MMA_F16BF16_SSISH_SH_fLi128ELi128ELNS4_4UMMA5MajorE1ELSO_0ELNSN_7ScaleInE0ELSP_0EEEEEENS4_6LayoutISC_NS5_IJNSA_ILi0EEEST_ST_EEEEENS5_IJNS4_10UnderscoreESW_SW_EEEEENS4_13SM90_TMA_LOADENS4_14ComposedLayoutINS4_7SwizzleILi3ELi4ELi3EEENS4_18smem_ptr_flag_bitsILi16EEENSS_INS5_IJSF_NSA_ILi8EEEEEENS5_IJSB_SF_EEEEEEEvNS4_8identityESZ_NS10_IS12_S14_NSS_INS5_IJS15_SF_EEENS5_IJSF_SB_EEEEEEEvS1A_EENS_8epilogue10collective18CollectiveEpilogueINS1G_23Sm100TmaWarpSpecializedILi4ELi2ELi32ELb1ELb0EEEJSG_NS5_IJNSS_ISE_SB_EENSS_INSA_ILi32EEESB_EEEEESH_SJ_SH_SJ_NS1G_6fusion15FusionCallbacksIS1K_NS1P_17LinearCombinationISH_fSH_fLNS_15FloatRoundStyleE2EEESG_S1O_JEEENS4_5SM1004TMEM4LOAD26SM100_TMEM_LOAD_32dp32b32xESZ_NS10_INS11_ILi2ELi4ELi3EEES14_NSS_INS5_IJS15_S1M_EEENS5_IJS1M_SB_EEEEEEENS4_39AutoVectorizingCopyWithAssumedAlignmentILi128EEENS4_14SM90_TMA_STOREES23_S25_S25_EEEvvEEEEvNT_6ParamsE)
        .other          _ZN7cutlass13device_kernelINS_4gemm6kernel13GemmUniversalIN4cute5tupleIJiiiiEEENS1_10collective13CollectiveMmaINS1_35MainloopSm100TmaUmmaWarpSpecializedILi6ELi2ELi4ENS5_IJNS4_1CILi1EEESB_SB_EEEEENS5_IJNSA_ILi128EEESE_NSA_ILi64EEEEEENS_6half_tENS5_IJSB_llEEESH_NS5_IJlSB_lEEENS4_8TiledMMAINS4_8MMA_AtomIJNS4_20SM100_MMA_F16BF16_SSISH_SH_fLi128ELi128ELNS4_4UMMA5MajorE1ELSO_0ELNSN_7ScaleInE0ELSP_0EEEEEENS4_6LayoutISC_NS5_IJNSA_ILi0EEEST_ST_EEEEENS5_IJNS4_10UnderscoreESW_SW_EEEEENS4_13SM90_TMA_LOADENS4_14ComposedLayoutINS4_7SwizzleILi3ELi4ELi3EEENS4_18smem_ptr_flag_bitsILi16EEENSS_INS5_IJSF_NSA_ILi8EEEEEENS5_IJSB_SF_EEEEEEEvNS4_8identityESZ_NS10_IS12_S14_NSS_INS5_IJS15_SF_EEENS5_IJSF_SB_EEEEEEEvS1A_EENS_8epilogue10collective18CollectiveEpilogueINS1G_23Sm100TmaWarpSpecializedILi4ELi2ELi32ELb1ELb0EEEJSG_NS5_IJNSS_ISE_SB_EENSS_INSA_ILi32EEESB_EEEEESH_SJ_SH_SJ_NS1G_6fusion15FusionCallbacksIS1K_NS1P_17LinearCombinationISH_fSH_fLNS_15FloatRoundStyleE2EEESG_S1O_JEEENS4_5SM1004TMEM4LOAD26SM100_TMEM_LOAD_32dp32b32xESZ_NS10_INS11_ILi2ELi4ELi3EEES14_NSS_INS5_IJS15_S1M_EEENS5_IJS1M_SB_EEEEEEENS4_39AutoVectorizingCopyWithAssumedAlignmentILi128EEENS4_14SM90_TMA_STOREES23_S25_S25_EEEvvEEEEvNT_6ParamsE,@"STO_CUDA_ENTRY STV_DEFAULT"
_ZN7cutlass13device_kernelINS_4gemm6kernel13GemmUniversalIN4cute5tupleIJiiiiEEENS1_10collective13CollectiveMmaINS1_35MainloopSm100TmaUmmaWarpSpecializedILi6ELi2ELi4ENS5_IJNS4_1CILi1EEESB_SB_EEEEENS5_IJNSA_ILi128EEESE_NSA_ILi64EEEEEENS_6half_tENS5_IJSB_llEEESH_NS5_IJlSB_lEEENS4_8TiledMMAINS4_8MMA_AtomIJNS4_20SM100_MMA_F16BF16_SSISH_SH_fLi128ELi128ELNS4_4UMMA5MajorE1ELSO_0ELNSN_7ScaleInE0ELSP_0EEEEEENS4_6LayoutISC_NS5_IJNSA_ILi0EEEST_ST_EEEEENS5_IJNS4_10UnderscoreESW_SW_EEEEENS4_13SM90_TMA_LOADENS4_14ComposedLayoutINS4_7SwizzleILi3ELi4ELi3EEENS4_18smem_ptr_flag_bitsILi16EEENSS_INS5_IJSF_NSA_ILi8EEEEEENS5_IJSB_SF_EEEEEEEvNS4_8identityESZ_NS10_IS12_S14_NSS_INS5_IJS15_SF_EEENS5_IJSF_SB_EEEEEEEvS1A_EENS_8epilogue10collective18CollectiveEpilogueINS1G_23Sm100TmaWarpSpecializedILi4ELi2ELi32ELb1ELb0EEEJSG_NS5_IJNSS_ISE_SB_EENSS_INSA_ILi32EEESB_EEEEESH_SJ_SH_SJ_NS1G_6fusion15FusionCallbacksIS1K_NS1P_17LinearCombinationISH_fSH_fLNS_15FloatRoundStyleE2EEESG_S1O_JEEENS4_5SM1004TMEM4LOAD26SM100_TMEM_LOAD_32dp32b32xESZ_NS10_INS11_ILi2ELi4ELi3EEES14_NSS_INS5_IJS15_S1M_EEENS5_IJS1M_SB_EEEEEEENS4_39AutoVectorizingCopyWithAssumedAlignmentILi128EEENS4_14SM90_TMA_STOREES23_S25_S25_EEEvvEEEEvNT_6ParamsE:
[----:B------:R-:W1:Y:S01]  /*0000*/  LDC R1, c[0x0][0x37c] ;  /* 0x0000df00ff017b82 */ /* 0x000e620000000800 */
[----:B------:R-:W2:Y:S01]  /*0010*/  S2R R101, SR_TID.X ;  /* 0x0000000000657919 */ /* 0x000ea20000002100 */
[----:B------:R-:W3:Y:S01]  /*0020*/  LDCU.64 UR4, c[0x0][0x890] ;  /* 0x00011200ff0477ac */ /* 0x000ee20008000a00 */
[----:B------:R-:W-:Y:S02]  /*0030*/  PRMT R88, RZ, 0x7610, R88 ;  /* 0x00007610ff587816 */ /* 0x000fe40000000058 */
[----:B------:R-:W-:Y:S01]  /*0040*/  ELECT P5, URZ, PT ;  /* 0x0000000000ff782f */ /* 0x000fe200038a0000 */
[----:B------:R-:W4:Y:S01]  /*0050*/  LDCU.64 UR46, c[0x0][0x358] ;  /* 0x00006b00ff2e77ac */ /* 0x000f220008000a00 */
[----:B---3--:R-:W-:-:S04]  /*0060*/  UISETP.NE.U32.AND UP0, UPT, UR4, URZ, UPT ;  /* 0x000000ff0400728c */ /* 0x008fc8000bf05070 */
[----:B------:R-:W-:Y:S01]  /*0070*/  UISETP.NE.AND.EX UP0, UPT, UR5, URZ, UPT, UP0 ;  /* 0x000000ff0500728c */ /* 0x000fe2000bf05300 */
[----:B--2---:R-:W-:-:S05]  /*0080*/  SHF.R.U32.HI R92, RZ, 0x5, R101 ;  /* 0x00000005ff5c7819 */ /* 0x004fca0000011665 */
[----:B------:R-:W2:Y:S02]  /*0090*/  SHFL.IDX PT, R0, R92, RZ, 0x1f ;  /* 0x00001fff5c007589 */ /* 0x000ea400000e0000 */
[----:B--2---:R-:W-:Y:S01]  /*00a0*/  R2UR UR8, R0 ;  /* 0x00000000000872ca */ /* 0x004fe200000e0000 */
[----:B-1--4-:R-:W-:-:S14]  /*00b0*/  BRA.U UP0, `(.L_x_0) ;  /* 0x00000001002c7547 */ /* 0x012fdc000b800000 */
[----:B------:R-:W1:Y:S02]  /*00c0*/  LDCU.64 UR6, c[0x0][0x888] ;  /* 0x00011100ff0677ac */ /* 0x000e640008000a00 */
[----:B-1----:R-:W-:-:S04]  /*00d0*/  UISETP.NE.U32.AND UP0, UPT, UR6, URZ, UPT ;  /* 0x000000ff0600728c */ /* 0x002fc8000bf05070 */
[----:B------:R-:W-:-:S09]  /*00e0*/  UISETP.NE.AND.EX UP0, UPT, UR7, URZ, UPT, UP0 ;  /* 0x000000ff0700728c */ /* 0x000fd2000bf05300 */
[----:B------:R-:W-:Y:S05]  /*00f0*/  BRA.U !UP0, `(.L_x_1) ;  /* 0x0000000108107547 */ /* 0x000fea000b800000 */
[----:B------:R-:W1:Y:S02]  /*0100*/  LDC.64 R2, c[0x0][0x888] ;  /* 0x00022200ff027b82 */ /* 0x000e640000000a00 */
[----:B-1----:R1:W5:Y:S01]  /*0110*/  LDG.E R49, desc[UR46][R2.64] ;  /* 0x0000002e02317981 */ /* 0x002362000c1e1900 */
[----:B------:R-:W-:Y:S01]  /*0120*/  HFMA2 R88, -RZ, RZ, 0, 5.9604644775390625e-08 ;  /* 0x00000001ff587431 */ /* 0x000fe200000001ff */
[----:B------:R-:W-:Y:S05]  /*0130*/  BRA `(.L_x_0) ;  /* 0x00000000000c7947 */ /* 0x000fea0003800000 */
.L_x_1:
[----:B------:R-:W1:Y:S01]  /*0140*/  LDCU UR6, c[0x0][0x880] ;  /* 0x00011000ff0677ac */ /* 0x000e620008000800 */
[----:B------:R-:W-:Y:S01]  /*0150*/  HFMA2 R88, -RZ, RZ, 0, 5.9604644775390625e-08 ;  /* 0x00000001ff587431 */ /* 0x000fe200000001ff */
[----:B-1----:R-:W-:-:S07]  /*0160*/  MOV R49, UR6 ;  /* 0x0000000600317c02 */ /* 0x002fce0008000f00 */
.L_x_0:
[----:B------:R-:W2:Y:S02]  /*0170*/  LDCU.64 UR6, c[0x0][0x8b0] ;  /* 0x00011600ff0677ac */ /* 0x000ea40008000a00 */
[----:B--2---:R-:W-:-:S04]  /*0180*/  UISETP.NE.U32.AND UP0, UPT, UR6, URZ, UPT ;  /* 0x000000ff0600728c */ /* 0x004fc8000bf05070 */
[----:B------:R-:W-:-:S09]  /*0190*/  UISETP.NE.AND.EX UP0, UPT, UR7, URZ, UPT, UP0 ;  /* 0x000000ff0700728c */ /* 0x000fd2000bf05300 */
[----:B------:R-:W-:Y:S05]  /*01a0*/  BRA.U UP0, `(.L_x_2) ;  /* 0x0000000100247547 */ /* 0x000fea000b800000 */
[----:B------:R-:W2:Y:S02]  /*01b0*/  LDCU.64 UR6, c[0x0][0x8a8] ;  /* 0x00011500ff0677ac */ /* 0x000ea40008000a00 */
[----:B--2---:R-:W-:-:S04]  /*01c0*/  UISETP.NE.U32.AND UP0, UPT, UR6, URZ, UPT ;  /* 0x000000ff0600728c */ /* 0x004fc8000bf05070 */
[----:B------:R-:W-:-:S09]  /*01d0*/  UISETP.NE.AND.EX UP0, UPT, UR7, URZ, UPT, UP0 ;  /* 0x000000ff0700728c */ /* 0x000fd2000bf05300 */
[----:B------:R-:W-:Y:S05]  /*01e0*/  BRA.U !UP0, `(.L_x_3) ;  /* 0x00000001080c7547 */ /* 0x000fea000b800000 */
[----:B-1----:R-:W1:Y:S02]  /*01f0*/  LDC.64 R2, c[0x0][0x8a8] ;  /* 0x00022a00ff027b82 */ /* 0x002e640000000a00 */
[----:B-1----:R2:W5:Y:S01]  /*0200*/  LDG.E R47, desc[UR46][R2.64] ;  /* 0x0000002e022f7981 */ /* 0x002562000c1e1900 */
[----:B------:R-:W-:Y:S05]  /*0210*/  BRA `(.L_x_2) ;  /* 0x0000000000087947 */ /* 0x000fea0003800000 */
.L_x_3:
[----:B------:R-:W2:Y:S02]  /*0220*/  LDCU UR6, c[0x0][0x8a0] ;  /* 0x00011400ff0677ac */ /* 0x000ea40008000800 */
[----:B--2---:R-:W-:Y:S02]  /*0230*/  MOV R47, UR6 ;  /* 0x00000006002f7c02 */ /* 0x004fe40008000f00 */
.L_x_2:
[----:B------:R-:W-:Y:S01]  /*0240*/  IMAD.U32 R0, RZ, RZ, UR8 ;  /* 0x00000008ff007e24 */ /* 0x000fe2000f8e00ff */
[----:B------:R-:W-:Y:S04]  /*0250*/  BSSY.RECONVERGENT B0, `(.L_x_4) ;  /* 0x000000c000007945 */ /* 0x000fe80003800200 */
[C---:B------:R-:W-:Y:S02]  /*0260*/  ISETP.NE.OR P1, PT, R0.reuse, 0x1, !P5 ;  /* 0x000000010000780c */ /* 0x040fe40006f25670 */
[----:B------:R-:W-:-:S11]  /*0270*/  ISETP.NE.OR P0, PT, R0, 0x3, !P5 ;  /* 0x000000030000780c */ /* 0x000fd60006f05670 */
[----:B------:R-:W-:Y:S05]  /*0280*/  @P1 BRA `(.L_x_5) ;  /* 0x0000000000201947 */ /* 0x000fea0003800000 */
[----:B------:R-:W3:Y:S02]  /*0290*/  LDCU.64 UR6, c[0x0][0x348] ;  /* 0x00006900ff0677ac */ /* 0x000ee40008000a00 */
[----:B---3--:R-:W-:Y:S02]  /*02a0*/  UIADD3 UR10, UP1, UPT, UR6, 0x80, URZ ;  /* 0x00000080060a7890 */ /* 0x008fe4000ff3e0ff */
[----:B------:R-:W-:Y:S02]  /*02b0*/  UIADD3 UR6, UP0, UPT, UR6, 0x180, URZ ;  /* 0x0000018006067890 */ /* 0x000fe4000ff1e0ff */
[----:B------:R-:W-:Y:S02]  /*02c0*/  UIADD3.X UR11, UPT, UPT, URZ, UR7, URZ, UP1, !UPT ;  /* 0x00000007ff0b7290 */ /* 0x000fe40008ffe4ff */
[----:B------:R-:W-:-:S07]  /*02d0*/  UIADD3.X UR7, UPT, UPT, URZ, UR7, URZ, UP0, !UPT ;  /* 0x00000007ff077290 */ /* 0x000fce00087fe4ff */
[----:B------:R3:W-:Y:S02]  /*02e0*/  UTMACCTL.PF [UR10] ;  /* 0x000000000a0079b9 */ /* 0x0007e40008040000 */
[----:B------:R3:W-:Y:S02]  /*02f0*/  UTMACCTL.PF [UR6] ;  /* 0x00000000060079b9 */ /* 0x0007e40008040000 */
[----:B---3--:R-:W-:Y:S01]  /*0300*/  NOP ;  /* 0x0000000000007918 */ /* 0x008fe20000000000 */
.L_x_5:
[----:B------:R-:W-:Y:S05]  /*0310*/  BSYNC.RECONVERGENT B0 ;  /* 0x0000000000007941 */ /* 0x000fea0003800200 */
.L_x_4:
[----:B------:R-:W-:Y:S04]  /*0320*/  BSSY.RECONVERGENT B0, `(.L_x_6) ;  /* 0x000000a000007945 */ /* 0x000fe80003800200 */
        /* <DEDUP_REMOVED lines=9> */
.L_x_7:
[----:B------:R-:W-:Y:S05]  /*03c0*/  BSYNC.RECONVERGENT B0 ;  /* 0x0000000000007941 */ /* 0x000fea0003800200 */
.L_x_6:
[----:B------:R-:W3:Y:S01]  /*03d0*/  LDCU.64 UR6, c[0x0][0x888] ;  /* 0x00011100ff0677ac */ /* 0x000ee20008000a00 */
[----:B------:R-:W-:Y:S02]  /*03e0*/  UISETP.EQ.U32.AND UP1, UPT, UR4, URZ, UPT ;  /* 0x000000ff0400728c */ /* 0x000fe4000bf22070 */
[----:B------:R-:W-:Y:S02]  /*03f0*/  UPLOP3.LUT UP2, UPT, UPT, UPT, UPT, 0x80, 0x8 ;  /* 0x000000000008789c */ /* 0x000fe40003f4f070 */
[----:B---3--:R-:W-:-:S04]  /*0400*/  UISETP.NE.U32.AND UP0, UPT, UR6, URZ, UPT ;  /* 0x000000ff0600728c */ /* 0x008fc8000bf05070 */
[----:B------:R-:W-:-:S04]  /*0410*/  UISETP.NE.AND.EX UP0, UPT, UR7, URZ, UPT, UP0 ;  /* 0x000000ff0700728c */ /* 0x000fc8000bf05300 */
[----:B------:R-:W-:-:S04]  /*0420*/  UISETP.EQ.OR.EX UP3, UPT, UR5, URZ, !UP0, UP1 ;  /* 0x000000ff0500728c */ /* 0x000fc8000c762710 */
[----:B------:R-:W-:-:S05]  /*0430*/  UP2UR UR50, UPR, URZ, 0x8 ;  /* 0x00000008ff327883 */ /* 0x000fca0008000000 */
[----:B------:R-:W-:Y:S07]  /*0440*/  BRA.U !UP3, `(.L_x_8) ;  /* 0x000000010b207547 */ /* 0x000fee000b800000 */
[----:B------:R-:W-:Y:S01]  /*0450*/  UISETP.NE.U32.AND UP2, UPT, UR4, URZ, UPT ;  /* 0x000000ff0400728c */ /* 0x000fe2000bf45070 */
[----:B-----5:R-:W-:Y:S01]  /*0460*/  FSETP.NEU.AND P0, PT, R49, RZ, PT ;  /* 0x000000ff3100720b */ /* 0x020fe20003f0d000 */
[----:B------:R-:W-:Y:S02]  /*0470*/  USEL UR4, URZ, 0xffffffff, UP0 ;  /* 0xffffffffff047887 */ /* 0x000fe40008000000 */
[----:B------:R-:W-:-:S10]  /*0480*/  UISETP.NE.AND.EX UP2, UPT, UR5, URZ, UPT, UP2 ;  /* 0x000000ff0500728c */ /* 0x000fd4000bf45320 */
[----:B------:R-:W-:Y:S01]  /*0490*/  VOTEU.ANY UP1, P0 ;  /* 0x0000000000ff7886 */ /* 0x000fe20000020100 */
[----:B------:R-:W-:-:S04]  /*04a0*/  @!UP2 USEL UR4, URZ, 0xffffffff, UP1 ;  /* 0xffffffffff04a887 */ /* 0x000fc80008800000 */
[----:B------:R-:W-:-:S04]  /*04b0*/  ULOP3.LUT UR4, UR4, 0x1, URZ, 0xc0, !UPT ;  /* 0x0000000104047892 */ /* 0x000fc8000f8ec0ff */
[----:B------:R-:W-:-:S11]  /*04c0*/  UISETP.NE.U32.AND UP2, UPT, UR4, 0x1, UPT ;  /* 0x000000010400788c */ /* 0x000fd6000bf45070 */
.L_x_8:
[----:B-12---:R-:W1:Y:S01]  /*04d0*/  SHFL.IDX PT, R2, R92, RZ, 0x1f ;  /* 0x00001fff5c027589 */ /* 0x006e6200000e0000 */
[----:B------:R-:W-:-:S04]  /*04e0*/  UISETP.NE.AND UP1, UPT, UR8, 0x2, UPT ;  /* 0x000000020800788c */ /* 0x000fc8000bf25270 */
[----:B------:R-:W-:Y:S01]  /*04f0*/  USEL UR6, URZ, 0x1, UP1 ;  /* 0x00000001ff067887 */ /* 0x000fe20008800000 */
[----:B-1----:R-:W-:-:S13]  /*0500*/  ISETP.NE.AND P0, PT, R2, RZ, PT ;  /* 0x000000ff0200720c */ /* 0x002fda0003f05270 */
[----:B------:R-:W-:Y:S05]  /*0510*/  @P0 BRA `(.L_x_9) ;  /* 0x0000000000580947 */ /* 0x000fea0003800000 */
[----:B------:R-:W1:Y:S01]  /*0520*/  S2UR UR5, SR_CgaCtaId ;  /* 0x00000000000579c3 */ /* 0x000e620000008800 */
[----:B------:R-:W-:Y:S01]  /*0530*/  UMOV UR7, 0x400 ;  /* 0x0000040000077882 */ /* 0x000fe20000000000 */
[----:B------:R-:W-:Y:S01]  /*0540*/  UMOV UR4, 0x1 ;  /* 0x0000000100047882 */ /* 0x000fe20000000000 */
[----:B------:R-:W-:Y:S01]  /*0550*/  ELECT P0, URZ, PT ;  /* 0x0000000000ff782f */ /* 0x000fe20003800000 */
[----:B------:R-:W-:-:S04]  /*0560*/  UIADD3 UR10, UPT, UPT, -UR4, 0x100000, URZ ;  /* 0x00100000040a7890 */ /* 0x000fc8000fffe1ff */
[----:B------:R-:W-:Y:S02]  /*0570*/  USHF.L.U32 UR11, UR10, 0xb, URZ ;  /* 0x0000000b0a0b7899 */ /* 0x000fe400080006ff */
[----:B------:R-:W-:Y:S02]  /*0580*/  USHF.L.U32 UR10, UR10, 0x1, URZ ;  /* 0x000000010a0a7899 */ /* 0x000fe400080006ff */
[----:B-1----:R-:W-:Y:S01]  /*0590*/  ULEA UR5, UR5, UR7, 0x18 ;  /* 0x0000000705057291 */ /* 0x002fe2000f8ec0ff */
[----:B------:R-:W1:Y:S11]  /*05a0*/  FENCE.VIEW.ASYNC.S ;  /* 0x00000000000073c6 */ /* 0x000e760000000000 */
[----:B-1----:R1:W2:Y:S01]  /*05b0*/  SYNCS.EXCH.64 URZ, [UR5], UR10 ;  /* 0x0000000a05ff75b2 */ /* 0x0022a20008000100 */
[----:B------:R1:W3:Y:S01]  /*05c0*/  SYNCS.EXCH.64 URZ, [UR5+0x30], UR10 ;  /* 0x0000300a05ff75b2 */ /* 0x0002e20008000100 */
[----:B------:R1:W4:Y:S01]  /*05d0*/  SYNCS.EXCH.64 URZ, [UR5+0x8], UR10 ;  /* 0x0000080a05ff75b2 */ /* 0x0003220008000100 */
[----:B------:R1:W1:Y:S01]  /*05e0*/  SYNCS.EXCH.64 URZ, [UR5+0x38], UR10 ;  /* 0x0000380a05ff75b2 */ /* 0x0002620008000100 */
        /* <DEDUP_REMOVED lines=8> */
[----:B------:R-:W-:Y:S01]  /*0670*/  NOP ;  /* 0x0000000000007918 */ /* 0x000fe20000000000 */
.L_x_9:
[----:B------:R-:W2:Y:S01]  /*0680*/  SHFL.IDX PT, R2, R92, RZ, 0x1f ;  /* 0x00001fff5c027589 */ /* 0x000ea200000e0000 */
[----:B------:R-:W-:Y:S01]  /*0690*/  NOP ;  /* 0x0000000000007918 */ /* 0x000fe20000000000 */
[----:B--2---:R-:W-:-:S13]  /*06a0*/  ISETP.NE.AND P0, PT, R2, 0x1, PT ;  /* 0x000000010200780c */ /* 0x004fda0003f05270 */
[----:B------:R-:W-:Y:S05]  /*06b0*/  @P0 BRA `(.L_x_10) ;  /* 0x0000000000580947 */ /* 0x000fea0003800000 */
[----:B------:R-:W2:Y:S01]  /*06c0*/  S2UR UR7, SR_CgaCtaId ;  /* 0x00000000000779c3 */ /* 0x000ea20000008800 */
[----:B------:R-:W-:Y:S01]  /*06d0*/  UMOV UR9, 0x400 ;  /* 0x0000040000097882 */ /* 0x000fe20000000000 */
[----:B-1----:R-:W-:Y:S01]  /*06e0*/  UMOV UR5, 0x20 ;  /* 0x0000002000057882 */ /* 0x002fe20000000000 */
[----:B------:R-:W-:Y:S01]  /*06f0*/  UMOV UR4, 0x80 ;  /* 0x0000008000047882 */ /* 0x000fe20000000000 */
[----:B------:R-:W-:-:S04]  /*0700*/  UIADD3 UR10, UPT, UPT, -UR5, 0x100000, URZ ;  /* 0x00100000050a7890 */ /* 0x000fc8000fffe1ff */
[----:B------:R-:W-:Y:S02]  /*0710*/  USHF.L.U32 UR11, UR10, 0xb, URZ ;  /* 0x0000000b0a0b7899 */ /* 0x000fe400080006ff */
[----:B------:R-:W-:Y:S02]  /*0720*/  USHF.L.U32 UR10, UR10, 0x1, URZ ;  /* 0x000000010a0a7899 */ /* 0x000fe400080006ff */
[----:B------:R-:W-:-:S04]  /*0730*/  UIADD3 UR4, UPT, UPT, -UR4, 0x100000, URZ ;  /* 0x0010000004047890 */ /* 0x000fc8000fffe1ff */
[----:B------:R-:W-:Y:S02]  /*0740*/  USHF.L.U32 UR5, UR4, 0xb, URZ ;  /* 0x0000000b04057899 */ /* 0x000fe400080006ff */
[----:B------:R-:W-:Y:S01]  /*0750*/  USHF.L.U32 UR4, UR4, 0x1, URZ ;  /* 0x0000000104047899 */ /* 0x000fe200080006ff */
[----:B------:R-:W-:Y:S01]  /*0760*/  ELECT P0, URZ, PT ;  /* 0x0000000000ff782f */ /* 0x000fe20003800000 */
[----:B--2---:R-:W-:Y:S01]  /*0770*/  ULEA UR7, UR7, UR9, 0x18 ;  /* 0x0000000907077291 */ /* 0x004fe2000f8ec0ff */
[----:B------:R-:W1:Y:S11]  /*0780*/  FENCE.VIEW.ASYNC.S ;  /* 0x00000000000073c6 */ /* 0x000e760000000000 */
[----:B-1----:R2:W1:Y:S01]  /*0790*/  SYNCS.EXCH.64 URZ, [UR7+0x60], UR10 ;  /* 0x0000600a07ff75b2 */ /* 0x0024620008000100 */
[----:B------:R2:W1:Y:S01]  /*07a0*/  SYNCS.EXCH.64 URZ, [UR7+0x80], UR4 ;  /* 0x0000800407ff75b2 */ /* 0x0004620008000100 */
[----:B------:R2:W1:Y:S01]  /*07b0*/  SYNCS.EXCH.64 URZ, [UR7+0x68], UR10 ;  /* 0x0000680a07ff75b2 */ /* 0x0004620008000100 */
[----:B------:R2:W1:Y:S01]  /*07c0*/  SYNCS.EXCH.64 URZ, [UR7+0x88], UR4 ;  /* 0x0000880407ff75b2 */ /* 0x0004620008000100 */
[----:B------:R2:W1:Y:S01]  /*07d0*/  SYNCS.EXCH.64 URZ, [UR7+0x70], UR10 ;  /* 0x0000700a07ff75b2 */ /* 0x0004620008000100 */
[----:B------:R2:W1:Y:S01]  /*07e0*/  SYNCS.EXCH.64 URZ, [UR7+0x90], UR4 ;  /* 0x0000900407ff75b2 */ /* 0x0004620008000100 */
[----:B------:R2:W1:Y:S01]  /*07f0*/  SYNCS.EXCH.64 URZ, [UR7+0x78], UR10 ;  /* 0x0000780a07ff75b2 */ /* 0x0004620008000100 */
[----:B------:R2:W1:Y:S02]  /*0800*/  SYNCS.EXCH.64 URZ, [UR7+0x98], UR4 ;  /* 0x0000980407ff75b2 */ /* 0x0004640008000100 */
[----:B--2---:R-:W-:Y:S01]  /*0810*/  NOP ;  /* 0x0000000000007918 */ /* 0x004fe20000000000 */
.L_x_10:
[----:B------:R-:W2:Y:S01]  /*0820*/  SHFL.IDX PT, R2, R92, RZ, 0x1f ;  /* 0x00001fff5c027589 */ /* 0x000ea200000e0000 */
[----:B------:R-:W-:Y:S01]  /*0830*/  NOP ;  /* 0x0000000000007918 */ /* 0x000fe20000000000 */
[----:B--2---:R-:W-:-:S13]  /*0840*/  ISETP.NE.AND P0, PT, R2, 0x3, PT ;  /* 0x000000030200780c */ /* 0x004fda0003f05270 */
[----:B------:R-:W-:Y:S05]  /*0850*/  @P0 BRA `(.L_x_11) ;  /* 0x0000000000300947 */ /* 0x000fea0003800000 */
[----:B-1----:R-:W1:Y:S01]  /*0860*/  S2UR UR5, SR_CgaCtaId ;  /* 0x00000000000579c3 */ /* 0x002e620000008800 */
        /* <DEDUP_REMOVED lines=8> */
[----:B-1----:R2:W1:Y:S01]  /*08f0*/  SYNCS.EXCH.64 URZ, [UR5+0xa0], UR10 ;  /* 0x0000a00a05ff75b2 */ /* 0x0024620008000100 */
[----:B------:R2:W1:Y:S02]  /*0900*/  SYNCS.EXCH.64 URZ, [UR5+0xa8], UR10 ;  /* 0x0000a80a05ff75b2 */ /* 0x0004640008000100 */
[----:B--2---:R-:W-:Y:S01]  /*0910*/  NOP ;  /* 0x0000000000007918 */ /* 0x004fe20000000000 */
.L_x_11:
[----:B------:R-:W2:Y:S01]  /*0920*/  SHFL.IDX PT, R2, R92, RZ, 0x1f ;  /* 0x00001fff5c027589 */ /* 0x000ea200000e0000 */
[----:B------:R-:W-:Y:S01]  /*0930*/  NOP ;  /* 0x0000000000007918 */ /* 0x000fe20000000000 */
[----:B--2---:R-:W-:-:S13]  /*0940*/  ISETP.NE.AND P0, PT, R2, 0x4, PT ;  /* 0x000000040200780c */ /* 0x004fda0003f05270 */
[----:B------:R-:W-:Y:S05]  /*0950*/  @P0 BRA `(.L_x_12) ;  /* 0x00000000004c0947 */ /* 0x000fea0003800000 */
[----:B-1----:R-:W1:Y:S01]  /*0960*/  S2UR UR5, SR_CgaCtaId ;  /* 0x00000000000579c3 */ /* 0x002e620000008800 */
[----:B------:R-:W-:Y:S01]  /*0970*/  UMOV UR9, 0x100 ;  /* 0x0000010000097882 */ /* 0x000fe20000000000 */
[----:B------:R-:W-:Y:S01]  /*0980*/  UMOV UR7, 0x400 ;  /* 0x0000040000077882 */ /* 0x000fe20000000000 */
[----:B------:R-:W-:Y:S01]  /*0990*/  USEL UR9, UR9, 0xe0, UP2 ;  /* 0x000000e009097887 */ /* 0x000fe20009000000 */
[----:B------:R-:W-:Y:S01]  /*09a0*/  UMOV UR4, 0x1 ;  /* 0x0000000100047882 */ /* 0x000fe20000000000 */
[----:B------:R-:W-:Y:S01]  /*09b0*/  ELECT P0, URZ, PT ;  /* 0x0000000000ff782f */ /* 0x000fe20003800000 */
[----:B------:R-:W-:-:S04]  /*09c0*/  UIADD3 UR10, UPT, UPT, -UR4, 0x100000, URZ ;  /* 0x00100000040a7890 */ /* 0x000fc8000fffe1ff */
[----:B------:R-:W-:Y:S02]  /*09d0*/  USHF.L.U32 UR11, UR10, 0xb, URZ ;  /* 0x0000000b0a0b7899 */ /* 0x000fe400080006ff */
[----:B------:R-:W-:Y:S02]  /*09e0*/  USHF.L.U32 UR10, UR10, 0x1, URZ ;  /* 0x000000010a0a7899 */ /* 0x000fe400080006ff */
[----:B------:R-:W-:-:S04]  /*09f0*/  UIADD3 UR12, UPT, UPT, -UR9, 0x100000, URZ ;  /* 0x00100000090c7890 */ /* 0x000fc8000fffe1ff */
[----:B------:R-:W-:Y:S02]  /*0a00*/  USHF.L.U32 UR13, UR12, 0xb, URZ ;  /* 0x0000000b0c0d7899 */ /* 0x000fe400080006ff */
[----:B------:R-:W-:Y:S02]  /*0a10*/  USHF.L.U32 UR12, UR12, 0x1, URZ ;  /* 0x000000010c0c7899 */ /* 0x000fe400080006ff */
[----:B-1----:R-:W-:Y:S01]  /*0a20*/  ULEA UR5, UR5, UR7, 0x18 ;  /* 0x0000000705057291 */ /* 0x002fe2000f8ec0ff */
[----:B------:R-:W1:Y:S11]  /*0a30*/  FENCE.VIEW.ASYNC.S ;  /* 0x00000000000073c6 */ /* 0x000e760000000000 */
[----:B-1----:R2:W1:Y:S01]  /*0a40*/  SYNCS.EXCH.64 URZ, [UR5+0xb0], UR10 ;  /* 0x0000b00a05ff75b2 */ /* 0x0024620008000100 */
[----:B------:R2:W1:Y:S01]  /*0a50*/  SYNCS.EXCH.64 URZ, [UR5+0xc0], UR12 ;  /* 0x0000c00c05ff75b2 */ /* 0x0004620008000100 */
[----:B------:R2:W1:Y:S01]  /*0a60*/  SYNCS.EXCH.64 URZ, [UR5+0xb8], UR10 ;  /* 0x0000b80a05ff75b2 */ /* 0x0004620008000100 */
[----:B------:R2:W1:Y:S02]  /*0a70*/  SYNCS.EXCH.64 URZ, [UR5+0xc8], UR12 ;  /* 0x0000c80c05ff75b2 */ /* 0x0004640008000100 */
[----:B--2---:R-:W-:Y:S01]  /*0a80*/  NOP ;  /* 0x0000000000007918 */ /* 0x004fe20000000000 */
.L_x_12:
        /* <DEDUP_REMOVED lines=26> */
.L_x_13:
        /* <DEDUP_REMOVED lines=18> */
.L_x_14:
[----:B-1----:R-:W1:Y:S01]  /*0d50*/  S2UR UR5, SR_CTAID.X ;  /* 0x00000000000579c3 */ /* 0x002e620000002500 */
[----:B------:R-:W-:-:S05]  /*0d60*/  CS2R.32 R87, SR_CgaSize ;  /* 0x0000000000577805 */ /* 0x000fca0000008a00 */
[----:B------:R-:W-:-:S05]  /*0d70*/  IMAD R87, R87, -0xa0, RZ ;  /* 0xffffff6057577824 */ /* 0x000fca00078e02ff */
[----:B------:R-:W-:-:S14]  /*0d80*/  R2UR UR9, R87 ;  /* 0x00000000570972ca */ /* 0x000fdc00000e0000 */
[----:B------:R-:W2:Y:S01]  /*0d90*/  LDCU UR9, c[0x0][UR9+0x2b0] ;  /* 0x00005600090977ac */ /* 0x000ea20008000800 */
[----:B------:R-:W-:Y:S01]  /*0da0*/  NOP ;  /* 0x0000000000007918 */ /* 0x000fe20000000000 */
[----:B------:R-:W-:-:S05]  /*0db0*/  CS2R.32 R87, SR_CgaSize ;  /* 0x0000000000577805 */ /* 0x000fca0000008a00 */
[----:B------:R-:W-:-:S05]  /*0dc0*/  IMAD R87, R87, -0xa0, RZ ;  /* 0xffffff6057577824 */ /* 0x000fca00078e02ff */
[----:B------:R-:W-:-:S14]  /*0dd0*/  R2UR UR7, R87 ;  /* 0x00000000570772ca */ /* 0x000fdc00000e0000 */
[----:B------:R-:W3:Y:S01]  /*0de0*/  LDCU UR7, c[0x0][UR7+0x2b4] ;  /* 0x00005680070777ac */ /* 0x000ee20008000800 */
[----:B------:R-:W4:Y:S08]  /*0df0*/  S2UR UR4, SR_CTAID.Y ;  /* 0x00000000000479c3 */ /* 0x000f300000002600 */
[----:B------:R-:W3:Y:S01]  /*0e00*/  LDC R10, c[0x0][0xb24] ;  /* 0x0002c900ff0a7b82 */ /* 0x000ee20000000800 */
[----:B-1----:R-:W-:-:S02]  /*0e10*/  I2FP.F32.U32 R87, UR5 ;  /* 0x0000000500577c45 */ /* 0x002fc40008201000 */
[----:B------:R-:W-:-:S05]  /*0e20*/  CS2R.32 R3, SR_CgaSize ;  /* 0x0000000000037805 */ /* 0x000fca0000008a00 */
[----:B------:R-:W-:-:S06]  /*0e30*/  IMAD R3, R3, -0xa0, RZ ;  /* 0xffffff6003037824 */ /* 0x000fcc00078e02ff */
[----:B------:R-:W1:Y:S01]  /*0e40*/  LDC R3, c[0x0][R3+0x2a0] ;  /* 0x0000a80003037b82 */ /* 0x000e620000000800 */
[----:B------:R-:W-:Y:S01]  /*0e50*/  MOV R15, UR5 ;  /* 0x00000005000f7c02 */ /* 0x000fe20008000f00 */
[----:B--2---:R-:W-:Y:S01]  /*0e60*/  FMUL R87, R87, UR9 ;  /* 0x0000000957577c20 */ /* 0x004fe20008400000 */
[----:B----4-:R-:W-:Y:S02]  /*0e70*/  I2FP.F32.U32 R86, UR4 ;  /* 0x0000000400567c45 */ /* 0x010fe40008201000 */
[----:B------:R-:W-:-:S05]  /*0e80*/  CS2R.32 R2, SR_CgaSize ;  /* 0x0000000000027805 */ /* 0x000fca0000008a00 */
[----:B------:R-:W-:-:S06]  /*0e90*/  IMAD R2, R2, -0xa0, RZ ;  /* 0xffffff6002027824 */ /* 0x000fcc00078e02ff */
[----:B------:R-:W2:Y:S01]  /*0ea0*/  LDC R2, c[0x0][R2+0x2a4] ;  /* 0x0000a90002027b82 */ /* 0x000ea20000000800 */
[----:B------:R-:W-:Y:S01]  /*0eb0*/  MOV R14, UR4 ;  /* 0x00000004000e7c02 */ /* 0x000fe20008000f00 */
[----:B------:R-:W4:Y:S01]  /*0ec0*/  F2I.U32.TRUNC.NTZ R87, R87 ;  /* 0x0000005700577305 */ /* 0x000f22000020f000 */
[----:B---3--:R-:W-:-:S05]  /*0ed0*/  FMUL R86, R86, UR7 ;  /* 0x0000000756567c20 */ /* 0x008fca0008400000 */
[----:B------:R-:W-:Y:S01]  /*0ee0*/  BAR.SYNC.DEFER_BLOCKING 0x0 ;  /* 0x0000000000007b1d */ /* 0x000fe20000010000 */
[----:B------:R-:W-:-:S05]  /*0ef0*/  ISETP.GE.AND P0, PT, R10, 0x1, PT ;  /* 0x000000010a00780c */ /* 0x000fca0003f06270 */
[----:B------:R-:W3:Y:S02]  /*0f00*/  F2I.U32.TRUNC.NTZ R86, R86 ;  /* 0x0000005600567305 */ /* 0x000ee4000020f000 */
[----:B------:R-:W2:Y:S01]  /*0f10*/  S2UR UR36, SR_CTAID.Z ;  /* 0x00000000002479c3 */ /* 0x000ea20000002700 */
[----:B----4-:R-:W-:-:S05]  /*0f20*/  IADD3 R87, PT, PT, -R87, RZ, RZ ;  /* 0x000000ff57577210 */ /* 0x010fca0007ffe1ff */
[----:B-1----:R-:W-:Y:S01]  /*0f30*/  IMAD R87, R3, R87, UR5 ;  /* 0x0000000503577e24 */ /* 0x002fe2000f8e0257 */
[----:B---3--:R-:W-:-:S05]  /*0f40*/  IADD3 R86, PT, PT, -R86, RZ, RZ ;  /* 0x000000ff56567210 */ /* 0x008fca0007ffe1ff */
[----:B--2---:R-:W-:Y:S01]  /*0f50*/  IMAD R86, R2, R86, UR4 ;  /* 0x0000000402567e24 */ /* 0x004fe2000f8e0256 */
[----:B------:R-:W-:Y:S06]  /*0f60*/  @!P0 BRA `(.L_x_15) ;  /* 0x0000000000b88947 */ /* 0x000fec0003800000 */
[----:B------:R-:W1:Y:S01]  /*0f70*/  LDC.64 R4, c[0x0][0xb18] ;  /* 0x0002c600ff047b82 */ /* 0x000e620000000a00 */
[----:B------:R-:W-:-:S07]  /*0f80*/  ISETP.NE.AND P0, PT, R10, 0x1, PT ;  /* 0x000000010a00780c */ /* 0x000fce0003f05270 */
[----:B------:R-:W2:Y:S08]  /*0f90*/  LDC R9, c[0x0][0xb0c] ;  /* 0x0002c300ff097b82 */ /* 0x000eb00000000800 */
[----:B------:R-:W3:Y:S08]  /*0fa0*/  LDC R12, c[0x0][0x370] ;  /* 0x0000dc00ff0c7b82 */ /* 0x000ef00000000800 */
[----:B------:R-:W4:Y:S01]  /*0fb0*/  LDC R11, c[0x0][0x374] ;  /* 0x0000dd00ff0b7b82 */ /* 0x000f220000000800 */
[----:B-1----:R-:W-:-:S07]  /*0fc0*/  ISETP.NE.AND P1, PT, R4, 0x1, PT ;  /* 0x000000010400780c */ /* 0x002fce0003f25270 */
[----:B------:R-:W3:Y:S01]  /*0fd0*/  LDC.64 R6, c[0x0][0xb10] ;  /* 0x0002c400ff067b82 */ /* 0x000ee20000000a00 */
[----:B--2---:R-:W-:-:S07]  /*0fe0*/  ISETP.NE.AND P2, PT, R9, 0x1, PT ;  /* 0x000000010900780c */ /* 0x004fce0003f45270 */
[----:B------:R-:W1:Y:S08]  /*0ff0*/  LDC R8, c[0x0][0xb20] ;  /* 0x0002c800ff087b82 */ /* 0x000e700000000800 */
[----:B------:R-:W2:Y:S01]  /*1000*/  LDC.64 R2, c[0x0][0xb28] ;  /* 0x0002ca00ff027b82 */ /* 0x000ea20000000a00 */
[----:B----4-:R-:W-:-:S04]  /*1010*/  IMAD.HI.U32 R13, R11, R5, RZ ;  /* 0x000000050b0d7227 */ /* 0x010fc800078e00ff */
[----:B------:R-:W-:-:S04]  /*1020*/  IMAD.HI.U32 R5, R14, R5, RZ ;  /* 0x000000050e057227 */ /* 0x000fc800078e00ff */
[----:B---3--:R-:W-:-:S05]  /*1030*/  IMAD.HI.U32 R16, R12, R6, RZ ;  /* 0x000000060c107227 */ /* 0x008fca00078e00ff */
[-C--:B------:R-:W-:Y:S01]  /*1040*/  @P2 SHF.R.U32.HI R12, RZ, R7.reuse, R16 ;  /* 0x00000007ff0c2219 */ /* 0x080fe20000011610 */
[----:B------:R-:W-:Y:S01]  /*1050*/  IMAD.HI.U32 R16, R15, R6, RZ ;  /* 0x000000060f107227 */ /* 0x000fe200078e00ff */
[-C--:B-1----:R-:W-:Y:S02]  /*1060*/  @P1 SHF.R.U32.HI R11, RZ, R8.reuse, R13 ;  /* 0x00000008ff0b1219 */ /* 0x082fe4000001160d */
[----:B------:R-:W-:Y:S02]  /*1070*/  SHF.R.U32.HI R5, RZ, R8, R5 ;  /* 0x00000008ff057219 */ /* 0x000fe40000011605 */
[----:B------:R-:W-:Y:S02]  /*1080*/  SHF.R.U32.HI R16, RZ, R7, R16 ;  /* 0x00000007ff107219 */ /* 0x000fe40000011610 */
[----:B------:R-:W-:Y:S01]  /*1090*/  SEL R5, R14, R5, !P1 ;  /* 0x000000050e057207 */ /* 0x000fe20004800000 */
[----:B--2---:R-:W-:Y:S01]  /*10a0*/  IMAD.HI.U32 R13, R11, R2, RZ ;  /* 0x000000020b0d7227 */ /* 0x004fe200078e00ff */
[----:B------:R-:W-:-:S03]  /*10b0*/  SEL R16, R15, R16, !P2 ;  /* 0x000000100f107207 */ /* 0x000fc60005000000 */
[----:B------:R-:W-:Y:S01]  /*10c0*/  IMAD.HI.U32 R6, R12, R2, RZ ;  /* 0x000000020c067227 */ /* 0x000fe200078e00ff */
[----:B------:R-:W-:-:S04]  /*10d0*/  @P0 SHF.R.U32.HI R11, RZ, R3, R13 ;  /* 0x00000003ff0b0219 */ /* 0x000fc8000001160d */
[----:B------:R-:W-:Y:S01]  /*10e0*/  @P0 SHF.R.U32.HI R12, RZ, R3, R6 ;  /* 0x00000003ff0c0219 */ /* 0x000fe20000011606 */
[----:B------:R-:W-:-:S04]  /*10f0*/  IMAD R11, R11, R10, RZ ;  /* 0x0000000a0b0b7224 */ /* 0x000fc800078e02ff */
[----:B------:R-:W-:Y:S01]  /*1100*/  IMAD R6, R12, R10, RZ ;  /* 0x0000000a0c067224 */ /* 0x000fe200078e02ff */
[----:B------:R-:W-:-:S04]  /*1110*/  ISETP.GE.AND P1, PT, R5, R11, PT ;  /* 0x0000000b0500720c */ /* 0x000fc80003f26270 */
[----:B------:R-:W-:Y:S01]  /*1120*/  ISETP.GE.OR P1, PT, R16, R6, P1 ;  /* 0x000000061000720c */ /* 0x000fe20000f26670 */
[----:B------:R-:W-:-:S05]  /*1130*/  IMAD.HI.U32 R6, R5, R2, RZ ;  /* 0x0000000205067227 */ /* 0x000fca00078e00ff */
[----:B------:R-:W-:-:S04]  /*1140*/  SHF.R.U32.HI R6, RZ, R3, R6 ;  /* 0x00000003ff067219 */ /* 0x000fc80000011606 */
[----:B------:R-:W-:-:S03]  /*1150*/  SEL R6, R5, R6, !P0 ;  /* 0x0000000605067207 */ /* 0x000fc60004000000 */
[----:B------:R-:W-:Y:S01]  /*1160*/  @!P1 IMAD.HI.U32 R7, R16, R2, RZ ;  /* 0x0000000210079227 */ /* 0x000fe200078e00ff */
[----:B------:R-:W-:-:S04]  /*1170*/  IADD3 R2, PT, PT, -R6, RZ, RZ ;  /* 0x000000ff06027210 */ /* 0x000fc80007ffe1ff */
[----:B------:R-:W-:Y:S01]  /*1180*/  @!P1 SHF.R.U32.HI R3, RZ, R3, R7 ;  /* 0x00000003ff039219 */ /* 0x000fe20000011607 */
[----:B------:R-:W-:Y:S01]  /*1190*/  IMAD R2, R10, R2, R5 ;  /* 0x000000020a027224 */ /* 0x000fe200078e0205 */
[----:B------:R-:W-:Y:S02]  /*11a0*/  IADD3 R7, PT, PT, -R5, RZ, RZ ;  /* 0x000000ff05077210 */ /* 0x000fe40007ffe1ff */
[----:B------:R-:W-:-:S03]  /*11b0*/  @!P1 SEL R3, R16, R3, !P0 ;  /* 0x0000000310039207 */ /* 0x000fc60004000000 */
[----:B------:R-:W-:Y:S02]  /*11c0*/  IMAD R7, R4, R7, R14 ;  /* 0x0000000704077224 */ /* 0x000fe400078e020e */
[--C-:B------:R-:W-:Y:S02]  /*11d0*/  @!P1 IMAD.IADD R6, R6, 0x1, -R3.reuse ;  /* 0x0000000106069824 */ /* 0x100fe400078e0a03 */
[----:B------:R-:W-:Y:S01]  /*11e0*/  @!P1 IMAD R3, R2, R12, R3 ;  /* 0x0000000c02039224 */ /* 0x000fe200078e0203 */
[----:B------:R-:W-:Y:S01]  /*11f0*/  IADD3 R2, PT, PT, -R16, RZ, RZ ;  /* 0x000000ff10027210 */ /* 0x000fe20007ffe1ff */
[----:B------:R-:W-:Y:S02]  /*1200*/  @!P1 IMAD R5, R6, R10, R16 ;  /* 0x0000000a06059224 */ /* 0x000fe400078e0210 */
[----:B------:R-:W-:Y:S02]  /*1210*/  @!P1 IMAD.MOV.U32 R16, RZ, RZ, R3 ;  /* 0x000000ffff109224 */ /* 0x000fe400078e0003 */
[----:B------:R-:W-:-:S02]  /*1220*/  IMAD R2, R9, R2, R15 ;  /* 0x0000000209027224 */ /* 0x000fc400078e020f */
[----:B------:R-:W-:Y:S02]  /*1230*/  IMAD R14, R5, R4, R7 ;  /* 0x00000004050e7224 */ /* 0x000fe400078e0207 */
[----:B------:R-:W-:Y:S02]  /*1240*/  IMAD R15, R16, R9, R2 ;  /* 0x00000009100f7224 */ /* 0x000fe400078e0202 */
.L_x_15:
[----:B------:R-:W1:Y:S01]  /*1250*/  LDCU UR4, c[0x0][0xb30] ;  /* 0x00016600ff0477ac */ /* 0x000e620008000800 */
[----:B------:R-:W2:Y:S08]  /*1260*/  S2UR UR37, SR_CgaCtaId ;  /* 0x00000000002579c3 */ /* 0x000eb00000008800 */
[----:B------:R-:W3:Y:S01]  /*1270*/  LDC R40, c[0x0][0xb24] ;  /* 0x0002c900ff287b82 */ /* 0x000ee20000000800 */
[----:B-1----:R-:W-:-:S09]  /*1280*/  UISETP.NE.AND UP1, UPT, UR4, 0x1, UPT ;  /* 0x000000010400788c */ /* 0x002fd2000bf25270 */
[----:B--2---:R-:W-:Y:S05]  /*1290*/  BRA.U UP1, `(.L_x_16) ;  /* 0x0000000101407547 */ /* 0x004fea000b800000 */
[----:B------:R-:W1:Y:S08]  /*12a0*/  LDC.64 R4, c[0x0][0xb10] ;  /* 0x0002c400ff047b82 */ /* 0x000e700000000a00 */
[----:B------:R-:W2:Y:S08]  /*12b0*/  LDC.64 R2, c[0x0][0xb18] ;  /* 0x0002c600ff027b82 */ /* 0x000eb00000000a00 */
[----:B------:R-:W4:Y:S08]  /*12c0*/  LDC R6, c[0x0][0xb20] ;  /* 0x0002c800ff067b82 */ /* 0x000f300000000800 */
[----:B------:R-:W3:Y:S01]  /*12d0*/  LDC R7, c[0x0][0xb0c] ;  /* 0x0002c300ff077b82 */ /* 0x000ee20000000800 */
[----:B-1----:R-:W-:-:S05]  /*12e0*/  IMAD.HI.U32 R4, R15, R4, RZ ;  /* 0x000000040f047227 */ /* 0x002fca00078e00ff */
[----:B------:R-:W-:Y:S01]  /*12f0*/  SHF.R.U32.HI R4, RZ, R5, R4 ;  /* 0x00000005ff047219 */ /* 0x000fe20000011604 */
[----:B--2---:R-:W-:Y:S01]  /*1300*/  IMAD.HI.U32 R3, R14, R3, RZ ;  /* 0x000000030e037227 */ /* 0x004fe200078e00ff */
[----:B------:R-:W-:-:S04]  /*1310*/  ISETP.NE.AND P0, PT, R2, 0x1, PT ;  /* 0x000000010200780c */ /* 0x000fc80003f05270 */
[----:B----4-:R-:W-:-:S04]  /*1320*/  SHF.R.U32.HI R3, RZ, R6, R3 ;  /* 0x00000006ff037219 */ /* 0x010fc80000011603 */
[----:B------:R-:W-:Y:S02]  /*1330*/  SEL R3, R14, R3, !P0 ;  /* 0x000000030e037207 */ /* 0x000fe40004000000 */
[----:B---3--:R-:W-:-:S04]  /*1340*/  ISETP.NE.AND P1, PT, R7, 0x1, PT ;  /* 0x000000010700780c */ /* 0x008fc80003f25270 */
[----:B------:R-:W-:-:S05]  /*1350*/  SEL R4, R15, R4, !P1 ;  /* 0x000000040f047207 */ /* 0x000fca0004800000 */
[----:B------:R-:W-:Y:S02]  /*1360*/  IMAD.IADD R5, R3, 0x1, -R4 ;  /* 0x0000000103057824 */ /* 0x000fe400078e0a04 */
[----:B------:R-:W-:Y:S02]  /*1370*/  IMAD.IADD R3, R4, 0x1, -R3 ;  /* 0x0000000104037824 */ /* 0x000fe400078e0a03 */
[----:B------:R-:W-:Y:S02]  /*1380*/  IMAD R15, R5, R7, R15 ;  /* 0x00000007050f7224 */ /* 0x000fe400078e020f */
[----:B------:R-:W-:-:S07]  /*1390*/  IMAD R14, R3, R2, R14 ;  /* 0x00000002030e7224 */ /* 0x000fce00078e020e */
.L_x_16:
[----:B------:R-:W-:Y:S01]  /*13a0*/  BAR.SYNC.DEFER_BLOCKING 0x0 ;  /* 0x0000000000007b1d */ /* 0x000fe20000010000 */
[----:B------:R-:W-:Y:S01]  /*13b0*/  UISETP.NE.AND UP1, UPT, UR8, 0x2, UPT ;  /* 0x000000020800788c */ /* 0x000fe2000bf25270 */
[----:B------:R-:W-:Y:S02]  /*13c0*/  ISETP.NE.OR P5, PT, R0, 0x2, !P5 ;  /* 0x000000020000780c */ /* 0x000fe40006fa5670 */
[----:B------:R-:W-:-:S06]  /*13d0*/  LOP3.LUT R2, R101, 0x1f, RZ, 0xc0, !PT ;  /* 0x0000001f65027812 */ /* 0x000fcc00078ec0ff */
[----:B------:R-:W-:Y:S05]  /*13e0*/  BRA.U UP1, `(.L_x_17) ;  /* 0x0000001101cc7547 */ /* 0x000fea000b800000 */
[----:B------:R-:W1:Y:S01]  /*13f0*/  LDCU UR13, c[0x0][0x38c] ;  /* 0x00007180ff0d77ac */ /* 0x000e620008000800 */
[----:B------:R-:W2:Y:S01]  /*1400*/  LDC R8, c[0x0][0x370] ;  /* 0x0000dc00ff087b82 */ /* 0x000ea20000000800 */
[----:B------:R-:W-:Y:S01]  /*1410*/  PLOP3.LUT P1, PT, PT, PT, UP2, 0x80, 0x8 ;  /* 0x000000000008781c */ /* 0x000fe20003f2f028 */
[----:B------:R-:W-:Y:S01]  /*1420*/  IMAD.MOV.U32 R17, RZ, RZ, 0x1 ;  /* 0x00000001ff117424 */ /* 0x000fe200078e00ff */
[----:B------:R-:W-:Y:S01]  /*1430*/  ISETP.EQ.OR P4, PT, R2, RZ, P5 ;  /* 0x000000ff0200720c */ /* 0x000fe20002f82670 */
[----:B------:R-:W-:Y:S01]  /*1440*/  IMAD.MOV.U32 R16, RZ, RZ, RZ ;  /* 0x000000ffff107224 */ /* 0x000fe200078e00ff */
[----:B------:R-:W-:Y:S02]  /*1450*/  PLOP3.LUT P1, PT, P1, PT, PT, 0x8, 0x80 ;  /* 0x000000000080781c */ /* 0x000fe40000f2e170 */
[----:B------:R-:W-:Y:S01]  /*1460*/  CS2R R12, SRZ ;  /* 0x00000000000c7805 */ /* 0x000fe2000001ff00 */
[----:B------:R-:W-:Y:S01]  /*1470*/  IMAD.MOV.U32 R11, RZ, RZ, 0x1 ;  /* 0x00000001ff0b7424 */ /* 0x000fe200078e00ff */
[----:B------:R-:W4:Y:S01]  /*1480*/  LDC R0, c[0x0][0x374] ;  /* 0x0000dd00ff007b82 */ /* 0x000f220000000800 */
[----:B------:R-:W2:Y:S01]  /*1490*/  LDCU.64 UR22, c[0x0][0x348] ;  /* 0x00006900ff1677ac */ /* 0x000ea20008000a00 */
[----:B------:R-:W-:Y:S01]  /*14a0*/  UMOV UR6, URZ ;  /* 0x000000ff00067c82 */ /* 0x000fe20008000000 */
[----:B-1----:R-:W-:-:S04]  /*14b0*/  UIADD3 UR5, UPT, UPT, UR13, 0x3f, URZ ;  /* 0x0000003f0d057890 */ /* 0x002fc8000fffe0ff */
[----:B------:R-:W-:-:S04]  /*14c0*/  USHF.R.S32.HI UR4, URZ, 0x1f, UR5 ;  /* 0x0000001fff047899 */ /* 0x000fc80008011405 */
[----:B------:R-:W-:-:S04]  /*14d0*/  ULEA.HI UR4, UR4, UR5, URZ, 0x6 ;  /* 0x0000000504047291 */ /* 0x000fc8000f8f30ff */
[----:B------:R-:W-:Y:S02]  /*14e0*/  USHF.R.S32.HI UR15, URZ, 0x6, UR4 ;  /* 0x00000006ff0f7899 */ /* 0x000fe40008011404 */
[----:B------:R-:W-:Y:S02]  /*14f0*/  UIADD3 UR4, UPT, UPT, UR13, -0x1, URZ ;  /* 0xffffffff0d047890 */ /* 0x000fe4000fffe0ff */
[----:B------:R-:W-:Y:S02]  /*1500*/  UISETP.LT.U32.AND UP0, UPT, UR15, 0x6, UPT ;  /* 0x000000060f00788c */ /* 0x000fe4000bf01070 */
[----:B------:R-:W-:Y:S02]  /*1510*/  UISETP.GE.U32.AND UP1, UPT, UR4, -0x7f, UPT ;  /* 0xffffff810400788c */ /* 0x000fe4000bf26070 */
[----:B------:R-:W-:Y:S02]  /*1520*/  USEL UR14, UR15, 0x6, UP0 ;  /* 0x000000060f0e7887 */ /* 0x000fe40008000000 */
[----:B------:R-:W-:-:S02]  /*1530*/  UIADD3 UR13, UPT, UPT, UR13, 0x7e, URZ ;  /* 0x0000007e0d0d7890 */ /* 0x000fc4000fffe0ff */
[----:B------:R-:W-:Y:S02]  /*1540*/  UIADD3 UR5, UPT, UPT, UR14, -0x1, URZ ;  /* 0xffffffff0e057890 */ /* 0x000fe4000fffe0ff */
[----:B------:R-:W-:-:S03]  /*1550*/  UIADD3 UR7, UPT, UPT, UR15, -UR14, URZ ;  /* 0x8000000e0f077290 */ /* 0x000fc6000fffe0ff */
[----:B------:R-:W-:-:S04]  /*1560*/  @UP1 UIADD3 UR5, UPT, UPT, UR14, URZ, URZ ;  /* 0x000000ff0e051290 */ /* 0x000fc8000fffe0ff */
[----:B--2---:R-:W-:-:S12]  /*1570*/  UIADD3 UR5, UPT, UPT, UR5, 0x1, URZ ;  /* 0x0000000105057890 */ /* 0x004fd8000fffe0ff */
.L_x_35:
[----:B------:R-:W-:Y:S01]  /*1580*/  UISETP.NE.AND UP0, UPT, UR37, URZ, UPT ;  /* 0x000000ff2500728c */ /* 0x000fe2000bf05270 */
[----:B------:R-:W1:Y:S08]  /*1590*/  S2UR UR37, SR_CgaCtaId ;  /* 0x00000000002579c3 */ /* 0x000e700000008800 */
[----:B------:R-:W-:Y:S05]  /*15a0*/  BRA.U UP0, `(.L_x_18) ;  /* 0x0000000100347547 */ /* 0x000fea000b800000 */
[----:B------:R-:W2:Y:S01]  /*15b0*/  S2R R2, SR_CgaCtaId ;  /* 0x0000000000027919 */ /* 0x000ea20000008800 */
[----:B------:R-:W-:-:S04]  /*15c0*/  MOV R3, 0x400 ;  /* 0x0000040000037802 */ /* 0x000fc80000000f00 */
[----:B--2---:R-:W-:Y:S02]  /*15d0*/  LEA R2, R2, R3, 0x18 ;  /* 0x0000000302027211 */ /* 0x004fe400078ec0ff */
[----:B------:R-:W-:-:S03]  /*15e0*/  SHF.L.U32 R3, R11, 0x1f, RZ ;  /* 0x0000001f0b037819 */ /* 0x000fc600000006ff */
[----:B------:R-:W-:-:S04]  /*15f0*/  IMAD R2, R12, 0x8, R2 ;  /* 0x000000080c027824 */ /* 0x000fc800078e0202 */
[----:B------:R-:W2:Y:S02]  /*1600*/  SYNCS.PHASECHK.TRANS64.TRYWAIT P0, [R2+URZ+0x120], R3 ;  /* 0x00012003020075a7 */ /* 0x000ea400080011ff */
[----:B--2---:R-:W-:Y:S05]  /*1610*/  @!P0 BRA `(.L_x_19) ;  /* 0x0000007800248947 */ /* 0x004fea0003800000 */
.L_x_133:
[----:B------:R-:W-:Y:S01]  /*1620*/  VIADD R12, R12, 0x1 ;  /* 0x000000010c0c7836 */ /* 0x000fe20000000000 */
[----:B------:R2:W-:Y:S04]  /*1630*/  SYNCS.ARRIVE.TRANS64.A1T0 RZ, [R2+URZ+0x110], RZ ;  /* 0x000110ff02ff79a7 */ /* 0x0005e800081000ff */
[----:B------:R-:W-:-:S04]  /*1640*/  ISETP.NE.AND P0, PT, R12, 0x2, PT ;  /* 0x000000020c00780c */ /* 0x000fc80003f05270 */
[----:B------:R-:W-:Y:S02]  /*1650*/  SEL R12, R12, RZ, P0 ;  /* 0x000000ff0c0c7207 */ /* 0x000fe40000000000 */
[----:B--2---:R-:W-:-:S04]  /*1660*/  SEL R2, RZ, 0x1, P0 ;  /* 0x00000001ff027807 */ /* 0x004fc80000000000 */
[----:B------:R-:W-:-:S07]  /*1670*/  LOP3.LUT R11, R11, R2, RZ, 0x3c, !PT ;  /* 0x000000020b0b7212 */ /* 0x000fce00078e3cff */
.L_x_18:
[----:B------:R-:W-:Y:S01]  /*1680*/  UMOV UR4, 0x400 ;  /* 0x0000040000047882 */ /* 0x000fe20000000000 */
[----:B------:R-:W-:Y:S01]  /*1690*/  SHF.L.U32 R2, R17, 0x1f, RZ ;  /* 0x0000001f11027819 */ /* 0x000fe200000006ff */
[----:B-1----:R-:W-:Y:S01]  /*16a0*/  ULEA UR4, UR37, UR4, 0x18 ;  /* 0x0000000425047291 */ /* 0x002fe2000f8ec0ff */
[----:B------:R-:W-:Y:S01]  /*16b0*/  R2UR UR34, R15 ;  /* 0x000000000f2272ca */ /* 0x000fe200000e0000 */
[----:B------:R-:W-:Y:S01]  /*16c0*/  UISETP.GE.U32.AND UP0, UPT, UR13, 0x7f, UPT ;  /* 0x0000007f0d00788c */ /* 0x000fe2000bf06070 */
[----:B------:R-:W-:Y:S01]  /*16d0*/  R2UR UR11, R14 ;  /* 0x000000000e0b72ca */ /* 0x000fe200000e0000 */
[----:B------:R-:W-:Y:S01]  /*16e0*/  ULEA UR8, UR6, UR4, 0x3 ;  /* 0x0000000406087291 */ /* 0x000fe2000f8e18ff */
[----:B------:R-:W-:-:S08]  /*16f0*/  UMOV UR21, URZ ;  /* 0x000000ff00157c82 */ /* 0x000fd00008000000 */
[----:B------:R1:W2:Y:S01]  /*1700*/  SYNCS.PHASECHK.TRANS64.TRYWAIT P0, [UR8+0x30], R2 ;  /* 0x00003002ff0075a7 */ /* 0x0002a20008001108 */
[----:B------:R-:W-:Y:S02]  /*1710*/  USHF.L.U32 UR34, UR34, 0x7, URZ ;  /* 0x0000000722227899 */ /* 0x000fe400080006ff */
[----:B------:R-:W-:Y:S01]  /*1720*/  USHF.L.U32 UR11, UR11, 0x7, URZ ;  /* 0x000000070b0b7899 */ /* 0x000fe200080006ff */
[----:B------:R-:W-:Y:S11]  /*1730*/  BRA.U !UP0, `(.L_x_20) ;  /* 0x0000000108bc7547 */ /* 0x000ff6000b800000 */
[----:B------:R-:W-:Y:S01]  /*1740*/  UIADD3 UR18, UPT, UPT, UR34, 0x40, URZ ;  /* 0x0000004022127890 */ /* 0x000fe2000fffe0ff */
[----:B------:R-:W-:Y:S01]  /*1750*/  UMOV UR24, URZ ;  /* 0x000000ff00187c82 */ /* 0x000fe20008000000 */
[----:B------:R-:W-:-:S10]  /*1760*/  UMOV UR25, UR6 ;  /* 0x0000000600197c82 */ /* 0x000fd40008000000 */
.L_x_25:
[----:B-1----:R-:W-:Y:S01]  /*1770*/  ULEA UR33, UR25, UR4, 0x3 ;  /* 0x0000000419217291 */ /* 0x002fe2000f8e18ff */
[----:B--2---:R-:W-:Y:S01]  /*1780*/  @!P5 MOV R3, 0x8000 ;  /* 0x000080000003d802 */ /* 0x004fe20000000f00 */
[----:B--2---:R-:W-:Y:S10]  /*1790*/  @P0 BRA `(.L_x_21) ;  /* 0x00000000000c0947 */ /* 0x004ff40003800000 */
[----:B------:R-:W-:-:S04]  /*17a0*/  SHF.L.U32 R4, R17, 0x1f, RZ ;  /* 0x0000001f11047819 */ /* 0x000fc800000006ff */
[----:B------:R-:W2:Y:S02]  /*17b0*/  SYNCS.PHASECHK.TRANS64.TRYWAIT P0, [UR33+0x30], R4 ;  /* 0x00003004ff0075a7 */ /* 0x000ea40008001121 */
[----:B--2---:R-:W-:Y:S05]  /*17c0*/  @!P0 BRA `(.L_x_22) ;  /* 0x0000007400cc8947 */ /* 0x004fea0003800000 */
.L_x_21:
[----:B------:R2:W-:Y:S01]  /*17d0*/  @!P5 SYNCS.ARRIVE.TRANS64 RZ, [UR33], R3 ;  /* 0x00000003ffffd9a7 */ /* 0x0005e20008000021 */
[----:B------:R-:W-:Y:S04]  /*17e0*/  BSSY.RECONVERGENT B0, `(.L_x_23) ;  /* 0x0000003000007945 */ /* 0x000fe80003800200 */
[----:B------:R-:W-:Y:S05]  /*17f0*/  @P4 BRA `(.L_x_24) ;  /* 0x0000000000044947 */ /* 0x000fea0003800000 */
[----:B------:R-:W-:Y:S05]  /*1800*/  BPT.TRAP 0x1 ;  /* 0x000000040000795c */ /* 0x000fea0000300000 */
.L_x_24:
[----:B------:R-:W-:Y:S05]  /*1810*/  BSYNC.RECONVERGENT B0 ;  /* 0x0000000000007941 */ /* 0x000fea0003800200 */
.L_x_23:
[----:B------:R-:W-:Y:S02]  /*1820*/  UIADD3 UR6, UPT, UPT, UR25, 0x1, URZ ;  /* 0x0000000119067890 */ /* 0x000fe4000fffe0ff */
[----:B------:R-:W-:Y:S02]  /*1830*/  UIADD3 UR30, UP1, UPT, UR22, 0x80, URZ ;  /* 0x00000080161e7890 */ /* 0x000fe4000ff3e0ff */
[----:B------:R-:W-:Y:S02]  /*1840*/  UISETP.NE.AND UP0, UPT, UR6, 0x6, UPT ;  /* 0x000000060600788c */ /* 0x000fe4000bf05270 */
[----:B------:R-:W-:Y:S02]  /*1850*/  USHF.L.U32 UR35, UR24, 0x6, URZ ;  /* 0x0000000618237899 */ /* 0x000fe400080006ff */
[----:B------:R-:W-:Y:S02]  /*1860*/  USEL UR9, URZ, 0x1, UP0 ;  /* 0x00000001ff097887 */ /* 0x000fe40008000000 */
[----:B------:R-:W-:-:S02]  /*1870*/  USEL UR6, UR6, URZ, UP0 ;  /* 0x000000ff06067287 */ /* 0x000fc40008000000 */
[----:B------:R-:W-:Y:S02]  /*1880*/  UIADD3 UR28, UP0, UPT, UR22, 0x180, URZ ;  /* 0x00000180161c7890 */ /* 0x000fe4000ff1e0ff */
[----:B------:R-:W-:Y:S01]  /*1890*/  ULEA UR8, UR6, UR4, 0x3 ;  /* 0x0000000406087291 */ /* 0x000fe2000f8e18ff */
[----:B------:R-:W-:Y:S01]  /*18a0*/  LOP3.LUT R17, R17, UR9, RZ, 0x3c, !PT ;  /* 0x0000000911117c12 */ /* 0x000fe2000f8e3cff */
[----:B------:R-:W-:Y:S02]  /*18b0*/  UIADD3.X UR31, UPT, UPT, URZ, UR23, URZ, UP1, !UPT ;  /* 0x00000017ff1f7290 */ /* 0x000fe40008ffe4ff */
[----:B------:R-:W-:Y:S01]  /*18c0*/  UIADD3.X UR29, UPT, UPT, URZ, UR23, URZ, UP0, !UPT ;  /* 0x00000017ff1d7290 */ /* 0x000fe200087fe4ff */
[----:B-1----:R-:W-:Y:S01]  /*18d0*/  SHF.L.U32 R2, R17, 0x1f, RZ ;  /* 0x0000001f11027819 */ /* 0x002fe200000006ff */
[----:B------:R-:W-:Y:S01]  /*18e0*/  UMOV UR26, 0x0 ;  /* 0x00000000001a7882 */ /* 0x000fe20000000000 */
[----:B------:R-:W-:Y:S01]  /*18f0*/  UMOV UR27, 0x10000000 ;  /* 0x10000000001b7882 */ /* 0x000fe20000000000 */
[----:B------:R-:W-:Y:S01]  /*1900*/  UMOV UR17, UR33 ;  /* 0x0000002100117c82 */ /* 0x000fe20008000000 */
[----:B------:R1:W1:Y:S01]  /*1910*/  SYNCS.PHASECHK.TRANS64.TRYWAIT P0, [UR8+0x30], R2 ;  /* 0x00003002ff0075a7 */ /* 0x0002620008001108 */
[----:B------:R-:W-:Y:S01]  /*1920*/  ULEA UR8, UR25, UR4, 0xe ;  /* 0x0000000419087291 */ /* 0x000fe2000f8e70ff */
[----:B------:R-:W-:Y:S01]  /*1930*/  UMOV UR20, UR36 ;  /* 0x0000002400147c82 */ /* 0x000fe20008000000 */
[----:B------:R-:W-:-:S02]  /*1940*/  UMOV UR19, UR35 ;  /* 0x0000002300137c82 */ /* 0x000fc40008000000 */
[----:B------:R-:W-:Y:S02]  /*1950*/  UIADD3 UR32, UPT, UPT, UR8, 0x8400, URZ ;  /* 0x0000840008207890 */ /* 0x000fe4000fffe0ff */
[----:B------:R-:W-:Y:S02]  /*1960*/  UIADD3 UR16, UPT, UPT, UR8, 0xa400, URZ ;  /* 0x0000a40008107890 */ /* 0x000fe4000fffe0ff */
[----:B------:R-:W-:Y:S01]  /*1970*/  UIADD3 UR8, UPT, UPT, UR8, 0x20400, URZ ;  /* 0x0002040008087890 */ /* 0x000fe2000fffe0ff */
[----:B------:R-:W-:Y:S01]  /*1980*/  UMOV UR12, UR36 ;  /* 0x00000024000c7c82 */ /* 0x000fe20008000000 */
[----:B------:R-:W-:Y:S01]  /*1990*/  UMOV UR9, UR33 ;  /* 0x0000002100097c82 */ /* 0x000fe20008000000 */
[----:B------:R-:W-:Y:S02]  /*19a0*/  UMOV UR10, UR35 ;  /* 0x00000023000a7c82 */ /* 0x000fe40008000000 */
[----:B------:R1:W-:Y:S01]  /*19b0*/  UTMALDG.3D [UR32], [UR30], desc[UR26] ;  /* 0x00001a201e0075b4 */ /* 0x0003e20008011000 */
[----:B------:R-:W-:Y:S01]  /*19c0*/  UIADD3 UR24, UPT, UPT, UR24, 0x1, URZ ;  /* 0x0000000118187890 */ /* 0x000fe2000fffe0ff */
[----:B------:R-:W-:Y:S01]  /*19d0*/  UMOV UR21, UR5 ;  /* 0x0000000500157c82 */ /* 0x000fe20008000000 */
[----:B------:R-:W-:-:S02]  /*19e0*/  UMOV UR25, UR6 ;  /* 0x0000000600197c82 */ /* 0x000fc40008000000 */
[----:B------:R-:W-:Y:S01]  /*19f0*/  UISETP.NE.AND UP0, UPT, UR24, UR5, UPT ;  /* 0x000000051800728c */ /* 0x000fe2000bf05270 */
[----:B------:R1:W-:Y:S01]  /*1a00*/  UTMALDG.3D [UR16], [UR30], desc[UR26] ;  /* 0x00001a101e0075b4 */ /* 0x0003e20008011000 */
[----:B------:R1:W-:Y:S07]  /*1a10*/  UTMALDG.3D [UR8], [UR28], desc[UR26] ;  /* 0x00001a081c0075b4 */ /* 0x0003ee0008011000 */
[----:B------:R-:W-:Y:S05]  /*1a20*/  BRA.U UP0, `(.L_x_25) ;  /* 0xfffffffd00507547 */ /* 0x000fea000b83ffff */
.L_x_20:
[----:B-1----:R-:W-:Y:S01]  /*1a30*/  ULEA UR8, UR6, UR4, 0x3 ;  /* 0x0000000406087291 */ /* 0x002fe2000f8e18ff */
[----:B------:R-:W-:Y:S01]  /*1a40*/  SHF.L.U32 R2, R17, 0x1f, RZ ;  /* 0x0000001f11027819 */ /* 0x000fe200000006ff */
[----:B------:R-:W-:Y:S01]  /*1a50*/  @!P1 SYNCS.ARRIVE.TRANS64.A1T0 RZ, [UR4+0xa8], RZ ;  /* 0x0000a8ffffff99a7 */ /* 0x000fe20008100004 */
[----:B------:R-:W-:-:S06]  /*1a60*/  UISETP.GT.AND UP0, UPT, UR15, UR14, UPT ;  /* 0x0000000e0f00728c */ /* 0x000fcc000bf04270 */
[----:B--2---:R1:W2:Y:S03]  /*1a70*/  SYNCS.PHASECHK.TRANS64.TRYWAIT P0, [UR8+0x30], R2 ;  /* 0x00003002ff0075a7 */ /* 0x0042a60008001108 */
[----:B------:R-:W-:Y:S05]  /*1a80*/  BRA.U !UP0, `(.L_x_26) ;  /* 0x0000000108c07547 */ /* 0x000fea000b800000 */
[----:B------:R-:W-:Y:S02]  /*1a90*/  UIADD3 UR29, UPT, UPT, UR7, UR21, URZ ;  /* 0x00000015071d7290 */ /* 0x000fe4000fffe0ff */
[----:B------:R-:W-:Y:S01]  /*1aa0*/  UIADD3 UR18, UPT, UPT, UR34, 0x40, URZ ;  /* 0x0000004022127890 */ /* 0x000fe2000fffe0ff */
[----:B------:R-:W-:-:S11]  /*1ab0*/  UMOV UR35, UR6 ;  /* 0x0000000600237c82 */ /* 0x000fd60008000000 */
.L_x_31:
[----:B-1----:R-:W-:Y:S01]  /*1ac0*/  ULEA UR25, UR35, UR4, 0x3 ;  /* 0x0000000423197291 */ /* 0x002fe2000f8e18ff */
[----:B--2---:R-:W-:Y:S01]  /*1ad0*/  @!P5 MOV R3, 0x8000 ;  /* 0x000080000003d802 */ /* 0x004fe20000000f00 */
[----:B--2---:R-:W-:Y:S10]  /*1ae0*/  @P0 BRA `(.L_x_27) ;  /* 0x00000000000c0947 */ /* 0x004ff40003800000 */
[----:B------:R-:W-:-:S04]  /*1af0*/  SHF.L.U32 R4, R17, 0x1f, RZ ;  /* 0x0000001f11047819 */ /* 0x000fc800000006ff */
[----:B------:R-:W2:Y:S02]  /*1b00*/  SYNCS.PHASECHK.TRANS64.TRYWAIT P0, [UR25+0x30], R4 ;  /* 0x00003004ff0075a7 */ /* 0x000ea40008001119 */
[----:B--2---:R-:W-:Y:S05]  /*1b10*/  @!P0 BRA `(.L_x_28) ;  /* 0x0000007400108947 */ /* 0x004fea0003800000 */
.L_x_27:
[----:B------:R2:W-:Y:S01]  /*1b20*/  @!P5 SYNCS.ARRIVE.TRANS64 RZ, [UR25], R3 ;  /* 0x00000003ffffd9a7 */ /* 0x0005e20008000019 */
[----:B------:R-:W-:Y:S04]  /*1b30*/  BSSY.RECONVERGENT B0, `(.L_x_29) ;  /* 0x0000003000007945 */ /* 0x000fe80003800200 */
[----:B------:R-:W-:Y:S05]  /*1b40*/  @P4 BRA `(.L_x_30) ;  /* 0x0000000000044947 */ /* 0x000fea0003800000 */
[----:B------:R-:W-:Y:S05]  /*1b50*/  BPT.TRAP 0x1 ;  /* 0x000000040000795c */ /* 0x000fea0000300000 */
.L_x_30:
[----:B------:R-:W-:Y:S05]  /*1b60*/  BSYNC.RECONVERGENT B0 ;  /* 0x0000000000007941 */ /* 0x000fea0003800200 */
.L_x_29:
        /* <DEDUP_REMOVED lines=24> */
[----:B------:R-:W-:Y:S01]  /*1cf0*/  UMOV UR12, UR36 ;  /* 0x00000024000c7c82 */ /* 0x000fe20008000000 */
[----:B------:R-:W-:Y:S01]  /*1d00*/  UMOV UR9, UR25 ;  /* 0x0000001900097c82 */ /* 0x000fe20008000000 */
[----:B------:R1:W-:Y:S01]  /*1d10*/  UTMALDG.3D [UR24], [UR38], desc[UR30] ;  /* 0x00001e18260075b4 */ /* 0x0003e20008011000 */
[----:B------:R-:W-:Y:S01]  /*1d20*/  UMOV UR10, UR27 ;  /* 0x0000001b000a7c82 */ /* 0x000fe20008000000 */
[----:B------:R-:W-:Y:S01]  /*1d30*/  UIADD3 UR21, UPT, UPT, UR21, 0x1, URZ ;  /* 0x0000000115157890 */ /* 0x000fe2000fffe0ff */
[----:B------:R-:W-:-:S03]  /*1d40*/  UMOV UR35, UR6 ;  /* 0x0000000600237c82 */ /* 0x000fc60008000000 */
[----:B------:R-:W-:Y:S01]  /*1d50*/  UISETP.NE.AND UP0, UPT, UR21, UR29, UPT ;  /* 0x0000001d1500728c */ /* 0x000fe2000bf05270 */
[----:B------:R1:W-:Y:S01]  /*1d60*/  UTMALDG.3D [UR16], [UR38], desc[UR30] ;  /* 0x00001e10260075b4 */ /* 0x0003e20008011000 */
[----:B------:R1:W-:Y:S07]  /*1d70*/  UTMALDG.3D [UR8], [UR32], desc[UR30] ;  /* 0x00001e08200075b4 */ /* 0x0003ee0008011000 */
[----:B------:R-:W-:Y:S05]  /*1d80*/  BRA.U UP0, `(.L_x_31) ;  /* 0xfffffffd004c7547 */ /* 0x000fea000b83ffff */
.L_x_26:
[C---:B-1----:R-:W-:Y:S01]  /*1d90*/  LEA R2, R16.reuse, UR4, 0x3 ;  /* 0x0000000410027c11 */ /* 0x042fe2000f8e18ff */
[----:B------:R-:W-:Y:S01]  /*1da0*/  NOP ;  /* 0x0000000000007918 */ /* 0x000fe20000000000 */
[----:B--2---:R-:W-:Y:S02]  /*1db0*/  SHF.L.U32 R3, R13, 0x1f, RZ ;  /* 0x0000001f0d037819 */ /* 0x004fe400000006ff */
[----:B------:R-:W-:Y:S02]  /*1dc0*/  LEA R4, R16, UR4, 0x4 ;  /* 0x0000000410047c11 */ /* 0x000fe4000f8e20ff */
[----:B------:R-:W1:Y:S02]  /*1dd0*/  SYNCS.PHASECHK.TRANS64.TRYWAIT P0, [R2+URZ+0xb0], R3 ;  /* 0x0000b003020075a7 */ /* 0x000e6400080011ff */
[----:B-1----:R-:W-:Y:S05]  /*1de0*/  @!P0 BRA `(.L_x_32) ;  /* 0x0000007000748947 */ /* 0x002fea0003800000 */
.L_x_136:
[----:B------:R-:W2:Y:S01]  /*1df0*/  LDS.128 R4, [R4+0x140] ;  /* 0x0001400004047984 */ /* 0x000ea20000000c00 */
[----:B---3--:R-:W-:Y:S01]  /*1e00*/  ISETP.GE.AND P0, PT, R40, 0x1, PT ;  /* 0x000000012800780c */ /* 0x008fe20003f06270 */
[----:B-1----:R-:W-:Y:S01]  /*1e10*/  VIADD R2, R2, 0xc0 ;  /* 0x000000c002027836 */ /* 0x002fe20000000000 */
[----:B------:R-:W-:Y:S01]  /*1e20*/  @!PT LDS RZ, [RZ] ;  /* 0x00000000fffff984 */ /* 0x000fe20000000800 */
[----:B------:R-:W-:Y:S01]  /*1e30*/  @!PT LDS RZ, [RZ] ;  /* 0x00000000fffff984 */ /* 0x000fe20000000800 */
[----:B------:R-:W-:Y:S01]  /*1e40*/  @!PT LDS RZ, [RZ] ;  /* 0x00000000fffff984 */ /* 0x000fe20000000800 */
[----:B------:R-:W-:Y:S01]  /*1e50*/  @!PT LDS RZ, [RZ] ;  /* 0x00000000fffff984 */ /* 0x000fe20000000800 */
[----:B------:R1:W-:Y:S06]  /*1e60*/  MEMBAR.ALL.CTA ;  /* 0x0000000000007992 */ /* 0x0003ec0000008000 */
[----:B-1----:R-:W1:Y:S01]  /*1e70*/  FENCE.VIEW.ASYNC.S ;  /* 0x00000000000073c6 */ /* 0x002e620000000000 */
[----:B------:R-:W-:-:S04]  /*1e80*/  PRMT R2, RZ, 0x654, R2 ;  /* 0x00000654ff027816 */ /* 0x000fc80000000002 */
[----:B-1----:R1:W-:Y:S01]  /*1e90*/  SYNCS.ARRIVE.TRANS64.RED.A1T0 RZ, [R2+URZ], RZ ;  /* 0x000000ff02ff79a7 */ /* 0x0023e200081004ff */
[----:B--2---:R-:W-:-:S13]  /*1ea0*/  LOP3.LUT P2, RZ, R6, 0x1, RZ, 0xc0, !PT ;  /* 0x0000000106ff7812 */ /* 0x004fda000784c0ff */
[----:B------:R-:W-:Y:S01]  /*1eb0*/  @P2 SHF.R.U32.HI R3, RZ, 0x10, R5 ;  /* 0x00000010ff032819 */ /* 0x000fe20000011605 */
[----:B------:R-:W-:Y:S01]  /*1ec0*/  VOTEU.ANY UP0, P2 ;  /* 0x0000000000ff7886 */ /* 0x000fe20001000100 */
[----:B------:R-:W-:Y:S02]  /*1ed0*/  @P2 MOV R10, R4 ;  /* 0x00000004000a2202 */ /* 0x000fe40000000f00 */
[----:B------:R-:W-:Y:S02]  /*1ee0*/  @P2 R2UR.BROADCAST UR8, R3 ;  /* 0x00000000030822ca */ /* 0x000fe400008e0000 */
[----:B------:R-:W-:-:S11]  /*1ef0*/  @P2 LOP3.LUT R9, R5, 0xffff, RZ, 0xc0, !PT ;  /* 0x0000ffff05092812 */ /* 0x000fd600078ec0ff */
[----:B------:R-:W-:Y:S01]  /*1f00*/  @UP0 UMOV UR36, UR8 ;  /* 0x0000000800240c82 */ /* 0x000fe20008000000 */
[----:B-1----:R-:W-:Y:S05]  /*1f10*/  @!P0 BRA `(.L_x_33) ;  /* 0x0000000000b88947 */ /* 0x002fea0003800000 */
[----:B------:R-:W4:Y:S01]  /*1f20*/  LDC.64 R4, c[0x0][0xb18] ;  /* 0x0002c600ff047b82 */ /* 0x000f220000000a00 */
[----:B------:R-:W-:-:S07]  /*1f30*/  ISETP.NE.AND P3, PT, R40, 0x1, PT ;  /* 0x000000012800780c */ /* 0x000fce0003f65270 */
[----:B------:R-:W1:Y:S08]  /*1f40*/  LDC.64 R6, c[0x0][0xb10] ;  /* 0x0002c400ff067b82 */ /* 0x000e700000000a00 */
[----:B------:R-:W2:Y:S08]  /*1f50*/  LDC R14, c[0x0][0xb20] ;  /* 0x0002c800ff0e7b82 */ /* 0x000eb00000000800 */
[----:B------:R-:W3:Y:S01]  /*1f60*/  LDC R15, c[0x0][0xb0c] ;  /* 0x0002c300ff0f7b82 */ /* 0x000ee20000000800 */
[----:B----4-:R-:W-:Y:S01]  /*1f70*/  IMAD.HI.U32 R19, R0, R5, RZ ;  /* 0x0000000500137227 */ /* 0x010fe200078e00ff */
[----:B------:R-:W-:-:S03]  /*1f80*/  ISETP.NE.AND P0, PT, R4, 0x1, PT ;  /* 0x000000010400780c */ /* 0x000fc60003f05270 */
[----:B------:R-:W-:-:S03]  /*1f90*/  IMAD.HI.U32 R5, R9, R5, RZ ;  /* 0x0000000509057227 */ /* 0x000fc600078e00ff */
[----:B------:R-:W4:Y:S01]  /*1fa0*/  LDC.64 R2, c[0x0][0xb28] ;  /* 0x0002ca00ff027b82 */ /* 0x000f220000000a00 */
[----:B-1----:R-:W-:-:S04]  /*1fb0*/  IMAD.HI.U32 R20, R8, R6, RZ ;  /* 0x0000000608147227 */ /* 0x002fc800078e00ff */
[----:B------:R-:W-:Y:S01]  /*1fc0*/  IMAD.HI.U32 R21, R10, R6, RZ ;  /* 0x000000060a157227 */ /* 0x000fe200078e00ff */
[----:B------:R-:W-:Y:S02]  /*1fd0*/  SHF.R.U32.HI R20, RZ, R7, R20 ;  /* 0x00000007ff147219 */ /* 0x000fe40000011614 */
[-C--:B--2---:R-:W-:Y:S02]  /*1fe0*/  SHF.R.U32.HI R19, RZ, R14.reuse, R19 ;  /* 0x0000000eff137219 */ /* 0x084fe40000011613 */
[----:B------:R-:W-:Y:S02]  /*1ff0*/  SHF.R.U32.HI R5, RZ, R14, R5 ;  /* 0x0000000eff057219 */ /* 0x000fe40000011605 */
[----:B------:R-:W-:Y:S02]  /*2000*/  SEL R19, R0, R19, !P0 ;  /* 0x0000001300137207 */ /* 0x000fe40004000000 */
[----:B------:R-:W-:Y:S02]  /*2010*/  SHF.R.U32.HI R21, RZ, R7, R21 ;  /* 0x00000007ff157219 */ /* 0x000fe40000011615 */
[----:B---3--:R-:W-:-:S02]  /*2020*/  ISETP.NE.AND P1, PT, R15, 0x1, PT ;  /* 0x000000010f00780c */ /* 0x008fc40003f25270 */
[----:B------:R-:W-:Y:S02]  /*2030*/  SEL R5, R9, R5, !P0 ;  /* 0x0000000509057207 */ /* 0x000fe40004000000 */
[----:B------:R-:W-:Y:S02]  /*2040*/  SEL R20, R8, R20, !P1 ;  /* 0x0000001408147207 */ /* 0x000fe40004800000 */
[----:B------:R-:W-:Y:S01]  /*2050*/  SEL R21, R10, R21, !P1 ;  /* 0x000000150a157207 */ /* 0x000fe20004800000 */
[----:B----4-:R-:W-:-:S04]  /*2060*/  IMAD.HI.U32 R18, R19, R2, RZ ;  /* 0x0000000213127227 */ /* 0x010fc800078e00ff */
        /* <DEDUP_REMOVED lines=10> */
[----:B------:R-:W-:-:S04]  /*2110*/  @!P0 IMAD.HI.U32 R7, R21, R2, RZ ;  /* 0x0000000215078227 */ /* 0x000fc800078e00ff */
[----:B------:R-:W-:Y:S01]  /*2120*/  IMAD.MOV R2, RZ, RZ, -R6 ;  /* 0x000000ffff027224 */ /* 0x000fe200078e0a06 */
[----:B------:R-:W-:Y:S02]  /*2130*/  @!P0 SHF.R.U32.HI R3, RZ, R3, R7 ;  /* 0x00000003ff038219 */ /* 0x000fe40000011607 */
[----:B------:R-:W-:Y:S01]  /*2140*/  IADD3 R7, PT, PT, -R5, RZ, RZ ;  /* 0x000000ff05077210 */ /* 0x000fe20007ffe1ff */
[----:B------:R-:W-:Y:S01]  /*2150*/  IMAD R2, R40, R2, R5 ;  /* 0x0000000228027224 */ /* 0x000fe200078e0205 */
        /* <DEDUP_REMOVED lines=10> */
.L_x_33:
[----:B------:R-:W1:Y:S02]  /*2200*/  LDCU UR8, c[0x0][0xb30] ;  /* 0x00016600ff0877ac */ /* 0x000e640008000800 */
[----:B-1----:R-:W-:-:S09]  /*2210*/  UISETP.NE.AND UP0, UPT, UR8, 0x1, UPT ;  /* 0x000000010800788c */ /* 0x002fd2000bf05270 */
[----:B------:R-:W-:Y:S05]  /*2220*/  BRA.U UP0, `(.L_x_34) ;  /* 0x0000000100407547 */ /* 0x000fea000b800000 */
[----:B------:R-:W1:Y:S08]  /*2230*/  LDC.64 R4, c[0x0][0xb10] ;  /* 0x0002c400ff047b82 */ /* 0x000e700000000a00 */
[----:B------:R-:W2:Y:S08]  /*2240*/  LDC.64 R2, c[0x0][0xb18] ;  /* 0x0002c600ff027b82 */ /* 0x000eb00000000a00 */
[----:B------:R-:W3:Y:S08]  /*2250*/  LDC R6, c[0x0][0xb20] ;  /* 0x0002c800ff067b82 */ /* 0x000ef00000000800 */
[----:B------:R-:W4:Y:S01]  /*2260*/  LDC R7, c[0x0][0xb0c] ;  /* 0x0002c300ff077b82 */ /* 0x000f220000000800 */
[----:B-1----:R-:W-:-:S05]  /*2270*/  IMAD.HI.U32 R4, R10, R4, RZ ;  /* 0x000000040a047227 */ /* 0x002fca00078e00ff */
[----:B------:R-:W-:Y:S01]  /*2280*/  SHF.R.U32.HI R4, RZ, R5, R4 ;  /* 0x00000005ff047219 */ /* 0x000fe20000011604 */
[----:B--2---:R-:W-:Y:S01]  /*2290*/  IMAD.HI.U32 R3, R9, R3, RZ ;  /* 0x0000000309037227 */ /* 0x004fe200078e00ff */
[----:B------:R-:W-:-:S04]  /*22a0*/  ISETP.NE.AND P0, PT, R2, 0x1, PT ;  /* 0x000000010200780c */ /* 0x000fc80003f05270 */
[----:B---3--:R-:W-:-:S04]  /*22b0*/  SHF.R.U32.HI R3, RZ, R6, R3 ;  /* 0x00000006ff037219 */ /* 0x008fc80000011603 */
[----:B------:R-:W-:Y:S02]  /*22c0*/  SEL R3, R9, R3, !P0 ;  /* 0x0000000309037207 */ /* 0x000fe40004000000 */
[----:B----4-:R-:W-:-:S04]  /*22d0*/  ISETP.NE.AND P1, PT, R7, 0x1, PT ;  /* 0x000000010700780c */ /* 0x010fc80003f25270 */
[----:B------:R-:W-:-:S05]  /*22e0*/  SEL R4, R10, R4, !P1 ;  /* 0x000000040a047207 */ /* 0x000fca0004800000 */
[----:B------:R-:W-:Y:S02]  /*22f0*/  IMAD.IADD R5, R3, 0x1, -R4 ;  /* 0x0000000103057824 */ /* 0x000fe400078e0a04 */
[----:B------:R-:W-:Y:S02]  /*2300*/  IMAD.IADD R3, R4, 0x1, -R3 ;  /* 0x0000000104037824 */ /* 0x000fe400078e0a03 */
[----:B------:R-:W-:Y:S02]  /*2310*/  IMAD R10, R5, R7, R10 ;  /* 0x00000007050a7224 */ /* 0x000fe400078e020a */
[----:B------:R-:W-:-:S07]  /*2320*/  IMAD R9, R3, R2, R9 ;  /* 0x0000000203097224 */ /* 0x000fce00078e0209 */
.L_x_34:
[----:B------:R-:W-:Y:S01]  /*2330*/  VIADD R16, R16, 0x1 ;  /* 0x0000000110107836 */ /* 0x000fe20000000000 */
[----:B------:R-:W-:Y:S01]  /*2340*/  PLOP3.LUT P1, PT, PT, PT, PT, 0x80, 0x8 ;  /* 0x000000000008781c */ /* 0x000fe20003f2f070 */
[----:B------:R-:W-:Y:S02]  /*2350*/  IMAD.IADD R15, R10, 0x1, R87 ;  /* 0x000000010a0f7824 */ /* 0x000fe400078e0257 */
[----:B------:R-:W-:Y:S01]  /*2360*/  IMAD.IADD R14, R9, 0x1, R86 ;  /* 0x00000001090e7824 */ /* 0x000fe200078e0256 */
[----:B------:R-:W-:-:S04]  /*2370*/  ISETP.NE.AND P0, PT, R16, 0x2, PT ;  /* 0x000000021000780c */ /* 0x000fc80003f05270 */
[----:B------:R-:W-:Y:S02]  /*2380*/  SEL R2, RZ, 0x1, P0 ;  /* 0x00000001ff027807 */ /* 0x000fe40000000000 */
[----:B------:R-:W-:Y:S02]  /*2390*/  SEL R16, R16, RZ, P0 ;  /* 0x000000ff10107207 */ /* 0x000fe40000000000 */
[----:B------:R-:W-:Y:S01]  /*23a0*/  LOP3.LUT R13, R13, R2, RZ, 0x3c, !PT ;  /* 0x000000020d0d7212 */ /* 0x000fe200078e3cff */
[----:B------:R-:W-:Y:S06]  /*23b0*/  @P2 BRA `(.L_x_35) ;  /* 0xfffffff000702947 */ /* 0x000fec000383ffff */
[----:B------:R-:W-:Y:S01]  /*23c0*/  UIADD3 UR4, UPT, UPT, UR4, 0x30, URZ ;  /* 0x0000003004047890 */ /* 0x000fe2000fffe0ff */
[----:B------:R-:W-:-:S03]  /*23d0*/  SHF.L.U32 R2, R17, 0x1f, RZ ;  /* 0x0000001f11027819 */ /* 0x000fc600000006ff */
[----:B------:R-:W-:-:S09]  /*23e0*/  ULEA UR5, UR6, UR4, 0x3 ;  /* 0x0000000406057291 */ /* 0x000fd2000f8e18ff */
[----:B------:R-:W1:Y:S02]  /*23f0*/  SYNCS.PHASECHK.TRANS64.TRYWAIT P0, [UR5], R2 ;  /* 0x00000002ff0075a7 */ /* 0x000e640008001105 */
[----:B-1----:R-:W-:Y:S05]  /*2400*/  @!P0 BRA `(.L_x_36) ;  /* 0x0000006c00008947 */ /* 0x002fea0003800000 */
.L_x_138:
[----:B------:R-:W-:-:S04]  /*2410*/  UIADD3 UR6, UPT, UPT, UR6, 0x1, URZ ;  /* 0x0000000106067890 */ /* 0x000fc8000fffe0ff */
[----:B------:R-:W-:-:S04]  /*2420*/  UISETP.NE.AND UP0, UPT, UR6, 0x6, UPT ;  /* 0x000000060600788c */ /* 0x000fc8000bf05270 */
[----:B------:R-:W-:Y:S02]  /*2430*/  USEL UR7, URZ, 0x1, UP0 ;  /* 0x00000001ff077887 */ /* 0x000fe40008000000 */
[----:B------:R-:W-:-:S04]  /*2440*/  USEL UR6, UR6, URZ, UP0 ;  /* 0x000000ff06067287 */ /* 0x000fc80008000000 */
[----:B------:R-:W-:Y:S01]  /*2450*/  ULEA UR5, UR6, UR4, 0x3 ;  /* 0x0000000406057291 */ /* 0x000fe2000f8e18ff */
[----:B-1----:R-:W-:-:S04]  /*2460*/  LOP3.LUT R2, R17, UR7, RZ, 0x3c, !PT ;  /* 0x0000000711027c12 */ /* 0x002fc8000f8e3cff */
[----:B------:R-:W-:-:S04]  /*2470*/  SHF.L.U32 R3, R2, 0x1f, RZ ;  /* 0x0000001f02037819 */ /* 0x000fc800000006ff */
[----:B------:R-:W1:Y:S02]  /*2480*/  SYNCS.PHASECHK.TRANS64.TRYWAIT P0, [UR5], R3 ;  /* 0x00000003ff0075a7 */ /* 0x000e640008001105 */
[----:B-1----:R-:W-:Y:S05]  /*2490*/  @!P0 BRA `(.L_x_37) ;  /* 0x0000006800f48947 */ /* 0x002fea0003800000 */
.L_x_140:
[----:B------:R-:W-:-:S04]  /*24a0*/  UIADD3 UR6, UPT, UPT, UR6, 0x1, URZ ;  /* 0x0000000106067890 */ /* 0x000fc8000fffe0ff */
[----:B------:R-:W-:-:S04]  /*24b0*/  UISETP.NE.AND UP0, UPT, UR6, 0x6, UPT ;  /* 0x000000060600788c */ /* 0x000fc8000bf05270 */
[----:B------:R-:W-:Y:S02]  /*24c0*/  USEL UR7, URZ, 0x1, UP0 ;  /* 0x00000001ff077887 */ /* 0x000fe40008000000 */
[----:B------:R-:W-:-:S04]  /*24d0*/  USEL UR6, UR6, URZ, UP0 ;  /* 0x000000ff06067287 */ /* 0x000fc80008000000 */
[----:B------:R-:W-:Y:S01]  /*24e0*/  ULEA UR5, UR6, UR4, 0x3 ;  /* 0x0000000406057291 */ /* 0x000fe2000f8e18ff */
[----:B------:R-:W-:-:S04]  /*24f0*/  LOP3.LUT R2, R2, UR7, RZ, 0x3c, !PT ;  /* 0x0000000702027c12 */ /* 0x000fc8000f8e3cff */
[----:B-1----:R-:W-:-:S04]  /*2500*/  SHF.L.U32 R3, R2, 0x1f, RZ ;  /* 0x0000001f02037819 */ /* 0x002fc800000006ff */
[----:B------:R-:W1:Y:S02]  /*2510*/  SYNCS.PHASECHK.TRANS64.TRYWAIT P0, [UR5], R3 ;  /* 0x00000003ff0075a7 */ /* 0x000e640008001105 */
[----:B-1----:R-:W-:Y:S05]  /*2520*/  @!P0 BRA `(.L_x_38) ;  /* 0x0000006800e88947 */ /* 0x002fea0003800000 */
.L_x_142:
        /* <DEDUP_REMOVED lines=9> */
.L_x_144:
        /* <DEDUP_REMOVED lines=9> */
.L_x_146:
[----:B------:R-:W-:-:S04]  /*2650*/  UIADD3 UR6, UPT, UPT, UR6, 0x1, URZ ;  /* 0x0000000106067890 */ /* 0x000fc8000fffe0ff */
[----:B------:R-:W-:-:S04]  /*2660*/  UISETP.NE.AND UP0, UPT, UR6, 0x6, UPT ;  /* 0x000000060600788c */ /* 0x000fc8000bf05270 */
[----:B------:R-:W-:Y:S02]  /*2670*/  USEL UR5, URZ, 0x1, UP0 ;  /* 0x00000001ff057887 */ /* 0x000fe40008000000 */
[----:B------:R-:W-:-:S04]  /*2680*/  USEL UR6, UR6, URZ, UP0 ;  /* 0x000000ff06067287 */ /* 0x000fc80008000000 */
[----:B------:R-:W-:Y:S01]  /*2690*/  ULEA UR6, UR6, UR4, 0x3 ;  /* 0x0000000406067291 */ /* 0x000fe2000f8e18ff */
[----:B------:R-:W-:-:S04]  /*26a0*/  LOP3.LUT R2, R2, UR5, RZ, 0x3c, !PT ;  /* 0x0000000502027c12 */ /* 0x000fc8000f8e3cff */
[----:B------:R-:W-:Y:S01]  /*26b0*/  SHF.L.U32 R2, R2, 0x1f, RZ ;  /* 0x0000001f02027819 */ /* 0x000fe200000006ff */
[----:B-1--4-:R-:W-:-:S07]  /*26c0*/  IMAD.U32 R0, RZ, RZ, UR6 ;  /* 0x00000006ff007e24 */ /* 0x012fce000f8e00ff */
.L_x_41:
[----:B-1----:R1:W2:Y:S02]  /*26d0*/  SYNCS.PHASECHK.TRANS64.TRYWAIT P0, [R0+URZ], R2 ;  /* 0x00000002000075a7 */ /* 0x0022a400080011ff */
[----:B--2---:R-:W-:Y:S05]  /*26e0*/  @!P0 NANOSLEEP.SYNCS 0x989680 ;  /* 0x009896800000895d */ /* 0x004fea0003900000 */
[----:B------:R-:W2:Y:S02]  /*26f0*/  @!P0 SYNCS.PHASECHK.TRANS64 P0, [R0+URZ], R2 ;  /* 0x00000002000085a7 */ /* 0x000ea400080010ff */
[----:B--2---:R-:W-:Y:S05]  /*2700*/  @P0 EXIT ;  /* 0x000000000000094d */ /* 0x004fea0003800000 */
[----:B------:R-:W-:Y:S05]  /*2710*/  BRA `(.L_x_41) ;  /* 0xfffffffc00ec7947 */ /* 0x000fea000383ffff */
.L_x_17:
[----:B------:R-:W-:-:S04]  /*2720*/  UISETP.NE.AND UP1, UPT, UR37, URZ, UPT ;  /* 0x000000ff2500728c */ /* 0x000fc8000bf25270 */
[----:B------:R-:W-:-:S09]  /*2730*/  UISETP.NE.OR UP1, UPT, UR8, 0x1, UP1 ;  /* 0x000000010800788c */ /* 0x000fd20008f25670 */
[----:B------:R-:W-:Y:S05]  /*2740*/  BRA.U UP1, `(.L_x_42) ;  /* 0x0000000501487547 */ /* 0x000fea000b800000 */
[----:B------:R-:W-:Y:S01]  /*2750*/  ISETP.NE.AND P2, PT, R2, RZ, PT ;  /* 0x000000ff0200720c */ /* 0x000fe20003f45270 */
[----:B------:R-:W-:Y:S01]  /*2760*/  IMAD.MOV.U32 R12, RZ, RZ, 0x1 ;  /* 0x00000001ff0c7424 */ /* 0x000fe200078e00ff */
[----:B------:R-:W-:Y:S02]  /*2770*/  CS2R R10, SRZ ;  /* 0x00000000000a7805 */ /* 0x000fe4000001ff00 */
[----:B------:R-:W-:Y:S01]  /*2780*/  CS2R R8, SRZ ;  /* 0x0000000000087805 */ /* 0x000fe2000001ff00 */
[----:B------:R-:W-:Y:S01]  /*2790*/  UMOV UR4, 0x400 ;  /* 0x0000040000047882 */ /* 0x000fe20000000000 */
[----:B------:R-:W-:Y:S01]  /*27a0*/  UMOV UR6, URZ ;  /* 0x000000ff00067c82 */ /* 0x000fe20008000000 */
[----:B------:R-:W-:-:S12]  /*27b0*/  ULEA UR37, UR37, UR4, 0x18 ;  /* 0x0000000425257291 */ /* 0x000fd8000f8ec0ff */
.L_x_46:
[----:B------:R-:W-:Y:S02]  /*27c0*/  LEA R0, R8, UR37, 0x3 ;  /* 0x0000002508007c11 */ /* 0x000fe4000f8e18ff */
[----:B------:R-:W-:-:S03]  /*27d0*/  SHF.L.U32 R4, R9, 0x1f, RZ ;  /* 0x0000001f09047819 */ /* 0x000fc600000006ff */
[----:B------:R-:W-:Y:S01]  /*27e0*/  VIADD R5, R0, 0x120 ;  /* 0x0000012000057836 */ /* 0x000fe20000000000 */
[----:B------:R-:W1:Y:S02]  /*27f0*/  SYNCS.PHASECHK.TRANS64.TRYWAIT P0, [R0+URZ+0x110], R4 ;  /* 0x00011004000075a7 */ /* 0x000e6400080011ff */
[----:B-1----:R-:W-:Y:S05]  /*2800*/  @!P0 BRA `(.L_x_43) ;  /* 0x0000006800788947 */ /* 0x002fea0003800000 */
.L_x_147:
[----:B------:R-:W-:Y:S01]  /*2810*/  ULEA UR5, UR6, UR37, 0x3 ;  /* 0x0000002506057291 */ /* 0x000fe2000f8e18ff */
[----:B-1----:R-:W-:Y:S01]  /*2820*/  PRMT R0, RZ, 0x654, R5 ;  /* 0x00000654ff007816 */ /* 0x002fe20000000005 */
[----:B------:R-:W-:Y:S01]  /*2830*/  @!P2 IMAD.MOV.U32 R4, RZ, RZ, 0x10 ;  /* 0x00000010ff04a424 */ /* 0x000fe200078e00ff */
[----:B------:R-:W-:Y:S01]  /*2840*/  SHF.L.U32 R5, R12, 0x1f, RZ ;  /* 0x0000001f0c057819 */ /* 0x000fe200000006ff */
[----:B------:R-:W-:Y:S01]  /*2850*/  UIADD3 UR4, UPT, UPT, UR5, 0xb0, URZ ;  /* 0x000000b005047890 */ /* 0x000fe2000fffe0ff */
[----:B------:R1:W-:Y:S05]  /*2860*/  SYNCS.ARRIVE.TRANS64.RED.A1T0 RZ, [R0+URZ], RZ ;  /* 0x000000ff00ff79a7 */ /* 0x0003ea00081004ff */
[----:B------:R-:W-:Y:S01]  /*2870*/  IMAD.U32 R6, RZ, RZ, UR4 ;  /* 0x00000004ff067e24 */ /* 0x000fe2000f8e00ff */
[----:B------:R-:W2:Y:S04]  /*2880*/  SYNCS.PHASECHK.TRANS64.TRYWAIT P0, [UR5+0xc0], R5 ;  /* 0x0000c005ff0075a7 */ /* 0x000ea80008001105 */
[----:B------:R-:W-:Y:S01]  /*2890*/  PRMT R6, R2, 0x654, R6 ;  /* 0x0000065402067816 */ /* 0x000fe20000000006 */
[----:B-12---:R-:W-:Y:S06]  /*28a0*/  @!P0 BRA `(.L_x_44) ;  /* 0x0000006800648947 */ /* 0x006fec0003800000 */
.L_x_149:
[----:B------:R-:W-:Y:S01]  /*28b0*/  ULEA UR4, UR6, UR37, 0x4 ;  /* 0x0000002506047291 */ /* 0x000fe2000f8e20ff */
[----:B------:R-:W-:Y:S01]  /*28c0*/  SEL R3, R6, R3, !P2 ;  /* 0x0000000306037207 */ /* 0x000fe20005000000 */
[----:B------:R-:W-:Y:S01]  /*28d0*/  UIADD3 UR5, UPT, UPT, UR5, 0xb0, URZ ;  /* 0x000000b005057890 */ /* 0x000fe2000fffe0ff */
[----:B-1----:R-:W-:Y:S01]  /*28e0*/  LEA R0, R11, UR37, 0x3 ;  /* 0x000000250b007c11 */ /* 0x002fe2000f8e18ff */
[----:B------:R-:W-:Y:S01]  /*28f0*/  UIADD3 UR4, UPT, UPT, UR4, 0x140, URZ ;  /* 0x0000014004047890 */ /* 0x000fe2000fffe0ff */
[----:B------:R1:W-:Y:S01]  /*2900*/  @!P2 SYNCS.ARRIVE.TRANS64.RED RZ, [R3+URZ], R4 ;  /* 0x0000000403ffa9a7 */ /* 0x0003e200080004ff */
[----:B------:R-:W-:Y:S01]  /*2910*/  UIADD3 UR6, UPT, UPT, UR6, 0x1, URZ ;  /* 0x0000000106067890 */ /* 0x000fe2000fffe0ff */
[----:B------:R-:W-:-:S03]  /*2920*/  VIADD R8, R8, 0x1 ;  /* 0x0000000108087836 */ /* 0x000fc60000000000 */
[----:B------:R-:W-:Y:S02]  /*2930*/  UISETP.NE.AND UP0, UPT, UR6, 0x2, UPT ;  /* 0x000000020600788c */ /* 0x000fe4000bf05270 */
[----:B------:R-:W-:Y:S01]  /*2940*/  ISETP.NE.AND P0, PT, R8, 0x2, PT ;  /* 0x000000020800780c */ /* 0x000fe20003f05270 */
[----:B------:R-:W-:Y:S06]  /*2950*/  UGETNEXTWORKID.BROADCAST [UR4], [UR5] ;  /* 0x00000000040073ca */ /* 0x000fec0008000100 */
[----:B------:R-:W-:Y:S02]  /*2960*/  USEL UR4, URZ, 0x1, UP0 ;  /* 0x00000001ff047887 */ /* 0x000fe40008000000 */
[----:B------:R-:W-:-:S04]  /*2970*/  USEL UR6, UR6, URZ, UP0 ;  /* 0x000000ff06067287 */ /* 0x000fc80008000000 */
[----:B------:R-:W-:Y:S02]  /*2980*/  LOP3.LUT R12, R12, UR4, RZ, 0x3c, !PT ;  /* 0x000000040c0c7c12 */ /* 0x000fe4000f8e3cff */
[----:B-1----:R-:W-:-:S04]  /*2990*/  SHF.L.U32 R4, R10, 0x1f, RZ ;  /* 0x0000001f0a047819 */ /* 0x002fc800000006ff */
[----:B------:R-:W1:Y:S02]  /*29a0*/  SYNCS.PHASECHK.TRANS64.TRYWAIT P1, [R0+URZ+0xb0], R4 ;  /* 0x0000b004000075a7 */ /* 0x000e6400080211ff */
[----:B-1----:R-:W-:Y:S05]  /*29b0*/  @!P1 BRA `(.L_x_45) ;  /* 0x0000006800389947 */ /* 0x002fea0003800000 */
.L_x_150:
[C---:B-1----:R-:W-:Y:S01]  /*29c0*/  LEA R4, R11.reuse, UR37, 0x4 ;  /* 0x000000250b047c11 */ /* 0x042fe2000f8e20ff */
[----:B------:R-:W-:Y:S01]  /*29d0*/  VIADD R0, R0, 0xc0 ;  /* 0x000000c000007836 */ /* 0x000fe20000000000 */
[----:B------:R-:W-:Y:S01]  /*29e0*/  SEL R8, R8, RZ, P0 ;  /* 0x000000ff08087207 */ /* 0x000fe20000000000 */
[----:B------:R-:W-:-:S03]  /*29f0*/  VIADD R11, R11, 0x1 ;  /* 0x000000010b0b7836 */ /* 0x000fc60000000000 */
[----:B------:R-:W1:Y:S01]  /*2a00*/  LDS.128 R4, [R4+0x140] ;  /* 0x0001400004047984 */ /* 0x000e620000000c00 */
[----:B------:R-:W-:Y:S02]  /*2a10*/  PRMT R0, RZ, 0x654, R0 ;  /* 0x00000654ff007816 */ /* 0x000fe40000000000 */
[C---:B------:R-:W-:Y:S01]  /*2a20*/  ISETP.NE.AND P1, PT, R11.reuse, 0x2, PT ;  /* 0x000000020b00780c */ /* 0x040fe20003f25270 */
[----:B------:R-:W-:Y:S01]  /*2a30*/  @!PT LDS RZ, [RZ] ;  /* 0x00000000fffff984 */ /* 0x000fe20000000800 */
[----:B------:R-:W-:Y:S01]  /*2a40*/  @!PT LDS RZ, [RZ] ;  /* 0x00000000fffff984 */ /* 0x000fe20000000800 */
[----:B------:R-:W-:Y:S01]  /*2a50*/  @!PT LDS RZ, [RZ] ;  /* 0x00000000fffff984 */ /* 0x000fe20000000800 */
[----:B------:R-:W-:Y:S01]  /*2a60*/  @!PT LDS RZ, [RZ] ;  /* 0x00000000fffff984 */ /* 0x000fe20000000800 */
[----:B------:R2:W-:Y:S06]  /*2a70*/  MEMBAR.ALL.CTA ;  /* 0x0000000000007992 */ /* 0x0005ec0000008000 */
[----:B--2---:R-:W2:Y:S01]  /*2a80*/  FENCE.VIEW.ASYNC.S ;  /* 0x00000000000073c6 */ /* 0x004ea20000000000 */
[----:B------:R-:W-:Y:S01]  /*2a90*/  SEL R11, R11, RZ, P1 ;  /* 0x000000ff0b0b7207 */ /* 0x000fe20000800000 */
[----:B--2---:R2:W-:Y:S01]  /*2aa0*/  SYNCS.ARRIVE.TRANS64.RED.A1T0 RZ, [R0+URZ], RZ ;  /* 0x000000ff00ff79a7 */ /* 0x0045e200081004ff */
[----:B-1----:R-:W-:-:S02]  /*2ab0*/  LOP3.LUT P3, RZ, R6, 0x1, RZ, 0xc0, !PT ;  /* 0x0000000106ff7812 */ /* 0x002fc4000786c0ff */
[----:B------:R-:W-:-:S04]  /*2ac0*/  SEL R4, RZ, 0x1, P1 ;  /* 0x00000001ff047807 */ /* 0x000fc80000800000 */
[----:B------:R-:W-:Y:S02]  /*2ad0*/  LOP3.LUT R10, R10, R4, RZ, 0x3c, !PT ;  /* 0x000000040a0a7212 */ /* 0x000fe400078e3cff */
[----:B--2---:R-:W-:-:S04]  /*2ae0*/  SEL R0, RZ, 0x1, P0 ;  /* 0x00000001ff007807 */ /* 0x004fc80000000000 */
[----:B------:R-:W-:Y:S01]  /*2af0*/  LOP3.LUT R9, R9, R0, RZ, 0x3c, !PT ;  /* 0x0000000009097212 */ /* 0x000fe200078e3cff */
[----:B------:R-:W-:Y:S06]  /*2b00*/  @P3 BRA `(.L_x_46) ;  /* 0xfffffffc002c3947 */ /* 0x000fec000383ffff */
[----:B------:R-:W-:Y:S01]  /*2b10*/  ULEA UR5, UR6, UR37, 0x3 ;  /* 0x0000002506057291 */ /* 0x000fe2000f8e18ff */
[----:B------:R-:W-:-:S08]  /*2b20*/  SHF.L.U32 R2, R12, 0x1f, RZ ;  /* 0x0000001f0c027819 */ /* 0x000fd000000006ff */
[----:B------:R-:W1:Y:S02]  /*2b30*/  SYNCS.PHASECHK.TRANS64 P0, [UR5+0xc0], R2 ;  /* 0x0000c002ff0075a7 */ /* 0x000e640008001005 */
[----:B-1----:R-:W-:Y:S05]  /*2b40*/  @P0 BRA `(.L_x_47) ;  /* 0x0000000000080947 */ /* 0x002fea0003800000 */
[----:B------:R-:W1:Y:S02]  /*2b50*/  SYNCS.PHASECHK.TRANS64.TRYWAIT P0, [UR5+0xc0], R2 ;  /* 0x0000c002ff0075a7 */ /* 0x000e640008001105 */
[----:B-1----:R-:W-:Y:S05]  /*2b60*/  @!P0 BRA `(.L_x_48) ;  /* 0x0000006400e08947 */ /* 0x002fea0003800000 */
.L_x_47:
[----:B------:R-:W-:-:S04]  /*2b70*/  UIADD3 UR4, UPT, UPT, UR6, 0x1, URZ ;  /* 0x0000000106047890 */ /* 0x000fc8000fffe0ff */
[----:B------:R-:W-:-:S04]  /*2b80*/  UISETP.NE.AND UP0, UPT, UR4, 0x2, UPT ;  /* 0x000000020400788c */ /* 0x000fc8000bf05270 */
[----:B------:R-:W-:Y:S02]  /*2b90*/  USEL UR7, URZ, 0x1, UP0 ;  /* 0x00000001ff077887 */ /* 0x000fe40008000000 */
[----:B------:R-:W-:-:S04]  /*2ba0*/  USEL UR4, UR4, URZ, UP0 ;  /* 0x000000ff04047287 */ /* 0x000fc80008000000 */
[----:B------:R-:W-:Y:S01]  /*2bb0*/  ULEA UR4, UR4, UR37, 0x3 ;  /* 0x0000002504047291 */ /* 0x000fe2000f8e18ff */
[----:B-1----:R-:W-:-:S04]  /*2bc0*/  LOP3.LUT R2, R12, UR7, RZ, 0x3c, !PT ;  /* 0x000000070c027c12 */ /* 0x002fc8000f8e3cff */
[----:B------:R-:W-:-:S04]  /*2bd0*/  SHF.L.U32 R0, R2, 0x1f, RZ ;  /* 0x0000001f02007819 */ /* 0x000fc800000006ff */
[----:B------:R-:W1:Y:S02]  /*2be0*/  SYNCS.PHASECHK.TRANS64 P0, [UR4+0xc0], R0 ;  /* 0x0000c000ff0075a7 */ /* 0x000e640008001004 */
[----:B-1----:R-:W-:Y:S05]  /*2bf0*/  @P0 EXIT ;  /* 0x000000000000094d */ /* 0x002fea0003800000 */
[----:B------:R-:W-:Y:S02]  /*2c00*/  SHF.L.U32 R2, R2, 0x1f, RZ ;  /* 0x0000001f02027819 */ /* 0x000fe400000006ff */
[----:B------:R-:W-:-:S07]  /*2c10*/  MOV R0, UR4 ;  /* 0x0000000400007c02 */ /* 0x000fce0008000f00 */
.L_x_49:
[----:B-1----:R1:W2:Y:S02]  /*2c20*/  SYNCS.PHASECHK.TRANS64.TRYWAIT P0, [R0+URZ+0xc0], R2 ;  /* 0x0000c002000075a7 */ /* 0x0022a400080011ff */
[----:B--2---:R-:W-:Y:S05]  /*2c30*/  @!P0 NANOSLEEP.SYNCS 0x989680 ;  /* 0x009896800000895d */ /* 0x004fea0003900000 */
[----:B------:R-:W2:Y:S02]  /*2c40*/  @!P0 SYNCS.PHASECHK.TRANS64 P0, [R0+URZ+0xc0], R2 ;  /* 0x0000c002000085a7 */ /* 0x000ea400080010ff */
[----:B--2---:R-:W-:Y:S05]  /*2c50*/  @P0 EXIT ;  /* 0x000000000000094d */ /* 0x004fea0003800000 */
[----:B------:R-:W-:Y:S05]  /*2c60*/  BRA `(.L_x_49) ;  /* 0xfffffffc00ec7947 */ /* 0x000fea000383ffff */
.L_x_42:
[----:B------:R-:W-:-:S09]  /*2c70*/  UISETP.NE.AND UP1, UPT, UR8, URZ, UPT ;  /* 0x000000ff0800728c */ /* 0x000fd2000bf25270 */
[----:B------:R-:W-:Y:S05]  /*2c80*/  BRA.U UP1, `(.L_x_50) ;  /* 0x0000000d01b47547 */ /* 0x000fea000b800000 */
[----:B------:R-:W-:Y:S01]  /*2c90*/  UMOV UR4, 0x40 ;  /* 0x0000004000047882 */ /* 0x000fe20000000000 */
[----:B------:R-:W-:Y:S01]  /*2ca0*/  NOP ;  /* 0x0000000000007918 */ /* 0x000fe20000000000 */
[----:B------:R-:W-:Y:S01]  /*2cb0*/  ULEA UR4, UR37, UR4, 0x18 ;  /* 0x0000000425047291 */ /* 0x000fe2000f8ec0ff */
[----:B------:R-:W-:Y:S02]  /*2cc0*/  UMOV UR5, 0x400 ;  /* 0x0000040000057882 */ /* 0x000fe40000000000 */
[----:B------:R-:W-:-:S06]  /*2cd0*/  ULEA UR37, UR37, UR5, 0x18 ;  /* 0x0000000525257291 */ /* 0x000fcc000f8ec0ff */
[----:B------:R-:W1:Y:S02]  /*2ce0*/  LDS.U8 R0, [UR4+0x1c] ;  /* 0x00001c04ff007984 */ /* 0x000e640008000000 */
[----:B-1----:R-:W-:-:S13]  /*2cf0*/  ISETP.NE.AND P0, PT, R0, RZ, PT ;  /* 0x000000ff0000720c */ /* 0x002fda0003f05270 */
[----:B------:R-:W-:Y:S05]  /*2d00*/  @P0 BRA `(.L_x_51) ;  /* 0x0000000000580947 */ /* 0x000fea0003800000 */
[----:B------:R-:W-:-:S13]  /*2d10*/  ELECT P0, URZ, PT ;  /* 0x0000000000ff782f */ /* 0x000fda0003800000 */
[----:B------:R-:W-:Y:S05]  /*2d20*/  @!P0 BRA `(.L_x_52) ;  /* 0x0000000000608947 */ /* 0x000fea0003800000 */
[----:B------:R-:W-:Y:S01]  /*2d30*/  UMOV UR5, 0x10 ;  /* 0x0000001000057882 */ /* 0x000fe20000000000 */
[----:B------:R-:W-:Y:S01]  /*2d40*/  HFMA2 R0, -RZ, RZ, 0, 5.9604644775390625e-08 ;  /* 0x00000001ff007431 */ /* 0x000fe200000001ff */
[----:B------:R-:W-:-:S03]  /*2d50*/  MOV R2, 0xffff ;  /* 0x0000ffff00027802 */ /* 0x000fc60000000f00 */
[----:B------:R-:W-:Y:S04]  /*2d60*/  DEPBAR.LE SB1, 0x36 ;  /* 0x00009d800000791a */ /* 0x000fe80000000000 */
[----:B------:R-:W1:Y:S02]  /*2d70*/  UTCATOMSWS.FIND_AND_SET.ALIGN UP0, UR5, UR5 ;  /* 0x00000005000575e3 */ /* 0x000e640008000800 */
[----:B-1----:R-:W-:Y:S01]  /*2d80*/  MOV R3, UR5 ;  /* 0x0000000500037c02 */ /* 0x002fe20008000f00 */
[----:B------:R-:W-:Y:S06]  /*2d90*/  BRA.U UP0, `(.L_x_53) ;  /* 0x0000000100187547 */ /* 0x000fec000b800000 */
.L_x_54:
[----:B------:R-:W-:Y:S05]  /*2da0*/  NANOSLEEP 0x64 ;  /* 0x000000640000795d */ /* 0x000fea0003800000 */
[----:B------:R-:W-:-:S05]  /*2db0*/  UMOV UR5, 0x10 ;  /* 0x0000001000057882 */ /* 0x000fca0000000000 */
[----:B------:R-:W-:Y:S04]  /*2dc0*/  DEPBAR.LE SB1, 0x36 ;  /* 0x00009d800000791a */ /* 0x000fe80000000000 */
[----:B------:R-:W1:Y:S02]  /*2dd0*/  UTCATOMSWS.FIND_AND_SET.ALIGN UP0, UR5, UR5 ;  /* 0x00000005000575e3 */ /* 0x000e640008000800 */
[----:B-1----:R-:W-:Y:S01]  /*2de0*/  MOV R3, UR5 ;  /* 0x0000000500037c02 */ /* 0x002fe20008000f00 */
[----:B------:R-:W-:Y:S05]  /*2df0*/  BRA.U !UP0, `(.L_x_54) ;  /* 0xfffffffd08e87547 */ /* 0x000fea000b83ffff */
.L_x_53:
[-C--:B------:R-:W-:Y:S02]  /*2e00*/  SHF.L.U32 R2, R2, R3.reuse, RZ ;  /* 0x0000000302027219 */ /* 0x080fe400000006ff */
[----:B------:R-:W-:Y:S01]  /*2e10*/  SHF.L.U32 R0, R0, R3, RZ ;  /* 0x0000000300007219 */ /* 0x000fe200000006ff */
[----:B------:R-:W-:Y:S02]  /*2e20*/  IMAD.SHL.U32 R3, R3, 0x20, RZ ;  /* 0x0000002003037824 */ /* 0x000fe400078e00ff */
[----:B------:R1:W-:Y:S04]  /*2e30*/  ATOMS.OR RZ, [UR4+0x14], R2 ;  /* 0x00001402ffff798c */ /* 0x0003e8000b000004 */
[----:B------:R1:W-:Y:S04]  /*2e40*/  ATOMS.OR RZ, [UR4+0x18], R0 ;  /* 0x00001800ffff798c */ /* 0x0003e8000b000004 */
[----:B------:R1:W-:Y:S01]  /*2e50*/  STS [UR37+0x160], R3 ;  /* 0x00016003ff007988 */ /* 0x0003e20008000825 */
[----:B------:R-:W-:Y:S05]  /*2e60*/  BRA `(.L_x_52) ;  /* 0x0000000000107947 */ /* 0x000fea0003800000 */
.L_x_51:
[----:B------:R-:W-:Y:S02]  /*2e70*/  MOV R0, 0xffffffff ;  /* 0xffffffff00007802 */ /* 0x000fe40000000f00 */
[----:B------:R-:W-:-:S03]  /*2e80*/  MOV R2, 0x2eb0 ;  /* 0x00002eb000027802 */ /* 0x000fc60000000f00 */
[----:B------:R1:W-:Y:S04]  /*2e90*/  STS [UR37+0x160], R0 ;  /* 0x00016000ff007988 */ /* 0x0003e80008000825 */
[----:B-1-3-5:R-:W-:Y:S05]  /*2ea0*/  CALL.REL.NOINC `($__internal_1_$__cuda_sm10x_tcgen05_guardrail_trap_phase_invalid_during_alloc) ;  /* 0x0000006c00287944 */ /* 0x02afea0003c00000 */
.L_x_52:
[----:B------:R-:W-:Y:S05]  /*2eb0*/  WARPSYNC.ALL ;  /* 0x0000000000007948 */ /* 0x000fea0003800000 */
[----:B------:R-:W2:Y:S01]  /*2ec0*/  S2UR UR5, SR_CgaCtaId ;  /* 0x00000000000579c3 */ /* 0x000ea20000008800 */
[----:B------:R-:W-:Y:S01]  /*2ed0*/  UMOV UR4, 0x400 ;  /* 0x0000040000047882 */ /* 0x000fe20000000000 */
[----:B------:R-:W-:-:S06]  /*2ee0*/  NOP ;  /* 0x0000000000007918 */ /* 0x000fcc0000000000 */
[----:B------:R-:W-:Y:S06]  /*2ef0*/  BAR.ARV 0x6, 0xa0 ;  /* 0x0182800000007b1d */ /* 0x000fec0000002000 */
[----:B------:R-:W4:Y:S01]  /*2f00*/  LDCU UR7, c[0x0][0x38c] ;  /* 0x00007180ff0777ac */ /* 0x000f220008000800 */
[----:B------:R-:W-:Y:S01]  /*2f10*/  IMAD.MOV.U32 R11, RZ, RZ, 0x1 ;  /* 0x00000001ff0b7424 */ /* 0x000fe200078e00ff */
[----:B------:R-:W-:Y:S01]  /*2f20*/  CS2R R8, SRZ ;  /* 0x0000000000087805 */ /* 0x000fe2000001ff00 */
[----:B------:R-:W-:Y:S01]  /*2f30*/  IMAD.MOV.U32 R10, RZ, RZ, RZ ;  /* 0x000000ffff0a7224 */ /* 0x000fe200078e00ff */
[----:B------:R-:W3:Y:S01]  /*2f40*/  LDCU UR6, c[0x0][0x38c] ;  /* 0x00007180ff0677ac */ /* 0x000ee20008000800 */
[----:B------:R-:W-:Y:S01]  /*2f50*/  UMOV UR15, URZ ;  /* 0x000000ff000f7c82 */ /* 0x000fe20008000000 */
[----:B------:R-:W-:Y:S01]  /*2f60*/  UMOV UR14, URZ ;  /* 0x000000ff000e7c82 */ /* 0x000fe20008000000 */
[----:B--2---:R-:W-:Y:S01]  /*2f70*/  ULEA UR5, UR5, UR4, 0x18 ;  /* 0x0000000405057291 */ /* 0x004fe2000f8ec0ff */
[----:B------:R-:W-:Y:S01]  /*2f80*/  UMOV UR24, 0x0 ;  /* 0x0000000000187882 */ /* 0x000fe20000000000 */
[----:B------:R-:W-:-:S02]  /*2f90*/  UMOV UR25, 0x8208010 ;  /* 0x0820801000197882 */ /* 0x000fc40000000000 */
[----:B------:R-:W-:Y:S02]  /*2fa0*/  UIADD3 UR10, UPT, UPT, UR5, 0x8400, URZ ;  /* 0x00008400050a7890 */ /* 0x000fe4000fffe0ff */
[----:B------:R-:W-:Y:S02]  /*2fb0*/  UIADD3 UR11, UPT, UPT, UR5, 0x20400, URZ ;  /* 0x00020400050b7890 */ /* 0x000fe4000fffe0ff */
[----:B----4-:R-:W-:Y:S01]  /*2fc0*/  UIADD3 UR7, UPT, UPT, UR7, 0x3f, URZ ;  /* 0x0000003f07077890 */ /* 0x010fe2000fffe0ff */
[----:B-1----:R-:W1:Y:S01]  /*2fd0*/  LDS R0, [UR5+0x160] ;  /* 0x00016005ff007984 */ /* 0x002e620008000800 */
[----:B------:R-:W-:Y:S02]  /*2fe0*/  USHF.R.U32.HI UR10, URZ, 0x4, UR10 ;  /* 0x00000004ff0a7899 */ /* 0x000fe4000801160a */
[----:B------:R-:W-:Y:S02]  /*2ff0*/  USHF.R.S32.HI UR4, URZ, 0x1f, UR7 ;  /* 0x0000001fff047899 */ /* 0x000fe40008011407 */
[----:B------:R-:W-:-:S02]  /*3000*/  USHF.R.U32.HI UR11, URZ, 0x4, UR11 ;  /* 0x00000004ff0b7899 */ /* 0x000fc4000801160b */
[----:B------:R-:W-:Y:S02]  /*3010*/  ULEA.HI UR4, UR4, UR7, URZ, 0x6 ;  /* 0x0000000704047291 */ /* 0x000fe4000f8f30ff */
[----:B------:R-:W-:Y:S02]  /*3020*/  ULOP3.LUT UR10, UR10, 0x3fff, URZ, 0xc0, !UPT ;  /* 0x00003fff0a0a7892 */ /* 0x000fe4000f8ec0ff */
[----:B------:R-:W-:Y:S02]  /*3030*/  USHF.R.S32.HI UR4, URZ, 0x6, UR4 ;  /* 0x00000006ff047899 */ /* 0x000fe40008011404 */
[----:B------:R-:W-:Y:S02]  /*3040*/  ULOP3.LUT UR11, UR11, 0x3fff, URZ, 0xc0, !UPT ;  /* 0x00003fff0b0b7892 */ /* 0x000fe4000f8ec0ff */
[----:B------:R-:W-:Y:S01]  /*3050*/  UISETP.LT.AND UP0, UPT, UR4, 0x1, UPT ;  /* 0x000000010400788c */ /* 0x000fe2000bf01270 */
[----:B------:R-:W-:Y:S01]  /*3060*/  UMOV UR22, 0x0 ;  /* 0x0000000000167882 */ /* 0x000fe20000000000 */
[----:B------:R-:W-:-:S02]  /*3070*/  UMOV UR23, 0x8208010 ;  /* 0x0820801000177882 */ /* 0x000fc40000000000 */
[----:B------:R-:W-:Y:S02]  /*3080*/  USEL UR9, UR4, 0x1, !UP0 ;  /* 0x0000000104097887 */ /* 0x000fe4000c000000 */
[----:B------:R-:W-:Y:S02]  /*3090*/  ULOP3.LUT UR10, UR10, 0x2000000, URZ, 0xfc, !UPT ;  /* 0x020000000a0a7892 */ /* 0x000fe4000f8efcff */
[----:B------:R-:W-:Y:S02]  /*30a0*/  ULOP3.LUT UR11, UR11, 0x10000, URZ, 0xfc, !UPT ;  /* 0x000100000b0b7892 */ /* 0x000fe4000f8efcff */
[----:B------:R-:W-:Y:S02]  /*30b0*/  UIADD3 UR9, UPT, UPT, -UR9, URZ, URZ ;  /* 0x000000ff09097290 */ /* 0x000fe4000fffe1ff */
[----:B---3--:R-:W-:Y:S01]  /*30c0*/  UISETP.GE.AND UP3, UPT, UR6, 0x1, UPT ;  /* 0x000000010600788c */ /* 0x008fe2000bf66270 */
[----:B------:R-:W-:Y:S01]  /*30d0*/  UMOV UR20, 0x0 ;  /* 0x0000000000147882 */ /* 0x000fe20000000000 */
[----:B------:R-:W-:Y:S01]  /*30e0*/  UMOV UR21, 0x8208010 ;  /* 0x0820801000157882 */ /* 0x000fe20000000000 */
[----:B------:R-:W-:Y:S01]  /*30f0*/  UMOV UR18, 0x0 ;  /* 0x0000000000127882 */ /* 0x000fe20000000000 */
[----:B------:R-:W-:Y:S01]  /*3100*/  UMOV UR19, 0x8208010 ;  /* 0x0820801000137882 */ /* 0x000fe20000000000 */
[----:B-1----:R-:W-:-:S15]  /*3110*/  R2UR UR16, R0 ;  /* 0x00000000001072ca */ /* 0x002fde00000e0000 */
.L_x_61:
[----:B------:R-:W-:Y:S02]  /*3120*/  LEA R0, R10, UR5, 0x3 ;  /* 0x000000050a007c11 */ /* 0x000fe4000f8e18ff */
[----:B------:R-:W-:Y:S02]  /*3130*/  SHF.L.U32 R2, R9, 0x1f, RZ ;  /* 0x0000001f09027819 */ /* 0x000fe400000006ff */
[----:B------:R-:W-:Y:S01]  /*3140*/  PLOP3.LUT P0, PT, PT, PT, UP3, 0x80, 0x8 ;  /* 0x000000000008781c */ /* 0x000fe20003f0f038 */
[----:B------:R-:W-:Y:S01]  /*3150*/  VIADD R3, R0, 0xc0 ;  /* 0x000000c000037836 */ /* 0x000fe20000000000 */
[----:B-1----:R-:W1:Y:S02]  /*3160*/  SYNCS.PHASECHK.TRANS64.TRYWAIT P1, [R0+URZ+0xb0], R2 ;  /* 0x0000b002000075a7 */ /* 0x002e6400080211ff */
[----:B-1-3--:R-:W-:Y:S09]  /*3170*/  @!P1 BRA `(.L_x_55) ;  /* 0x0000006000749947 */ /* 0x00aff20003800000 */
.L_x_152:
[----:B------:R-:W-:Y:S01]  /*3180*/  LEA R4, R10, UR5, 0x4 ;  /* 0x000000050a047c11 */ /* 0x000fe2000f8e20ff */
[----:B------:R-:W-:Y:S01]  /*3190*/  @UP3 ULEA UR6, UR14, UR5, 0x3 ;  /* 0x000000050e063291 */ /* 0x000fe2000f8e18ff */
[----:B------:R-:W-:Y:S01]  /*31a0*/  PLOP3.LUT P2, PT, PT, PT, PT, 0x80, 0x8 ;  /* 0x000000000008781c */ /* 0x000fe20003f4f070 */
[----:B------:R-:W-:Y:S01]  /*31b0*/  ULEA UR7, UR15, UR5, 0x3 ;  /* 0x000000050f077291 */ /* 0x000fe2000f8e18ff */
[----:B------:R-:W-:Y:S01]  /*31c0*/  PRMT R3, RZ, 0x654, R3 ;  /* 0x00000654ff037816 */ /* 0x000fe20000000003 */
[----:B------:R-:W-:Y:S01]  /*31d0*/  ULEA UR8, UR15, UR16, 0x7 ;  /* 0x000000100f087291 */ /* 0x000fe2000f8e38ff */
[----:B------:R-:W2:Y:S01]  /*31e0*/  LDS.128 R4, [R4+0x140] ;  /* 0x0001400004047984 */ /* 0x000ea20000000c00 */
[----:B-1----:R-:W-:Y:S02]  /*31f0*/  @P0 SHF.L.U32 R2, R8, 0x1f, RZ ;  /* 0x0000001f08020819 */ /* 0x002fe400000006ff */
[----:B------:R-:W-:Y:S01]  /*3200*/  SHF.L.U32 R0, R11, 0x1f, RZ ;  /* 0x0000001f0b007819 */ /* 0x000fe200000006ff */
[----:B------:R-:W-:Y:S01]  /*3210*/  @!PT LDS RZ, [RZ] ;  /* 0x00000000fffff984 */ /* 0x000fe20000000800 */
[----:B------:R-:W-:Y:S01]  /*3220*/  @!PT LDS RZ, [RZ] ;  /* 0x00000000fffff984 */ /* 0x000fe20000000800 */
[----:B------:R-:W-:Y:S01]  /*3230*/  @!PT LDS RZ, [RZ] ;  /* 0x00000000fffff984 */ /* 0x000fe20000000800 */
[----:B------:R-:W-:Y:S01]  /*3240*/  @!PT LDS RZ, [RZ] ;  /* 0x00000000fffff984 */ /* 0x000fe20000000800 */
[----:B------:R1:W-:Y:S06]  /*3250*/  MEMBAR.ALL.CTA ;  /* 0x0000000000007992 */ /* 0x0003ec0000008000 */
[----:B-1----:R-:W1:Y:S02]  /*3260*/  FENCE.VIEW.ASYNC.S ;  /* 0x00000000000073c6 */ /* 0x002e640000000000 */
[----:B-1----:R1:W-:Y:S01]  /*3270*/  SYNCS.ARRIVE.TRANS64.RED.A1T0 RZ, [R3+URZ], RZ ;  /* 0x000000ff03ff79a7 */ /* 0x0023e200081004ff */
[----:B------:R1:W3:Y:S01]  /*3280*/  @P0 SYNCS.PHASECHK.TRANS64.TRYWAIT P2, [UR6], R2 ;  /* 0x00000002ff0005a7 */ /* 0x0002e20008041106 */
[----:B--2---:R-:W-:Y:S01]  /*3290*/  LOP3.LUT P1, RZ, R6, 0x1, RZ, 0xc0, !PT ;  /* 0x0000000106ff7812 */ /* 0x004fe2000782c0ff */
[----:B------:R-:W2:Y:S02]  /*32a0*/  SYNCS.PHASECHK.TRANS64.TRYWAIT P0, [UR7+0xf0], R0 ;  /* 0x0000f000ff0075a7 */ /* 0x000ea40008001107 */
[----:B-123--:R-:W-:Y:S10]  /*32b0*/  @!P0 BRA `(.L_x_56) ;  /* 0x0000006000388947 */ /* 0x00eff40003800000 */
.L_x_154:
[----:B------:R-:W-:Y:S01]  /*32c0*/  IADD3 R10, PT, PT, R10, 0x1, RZ ;  /* 0x000000010a0a7810 */ /* 0x000fe20007ffe0ff */
[----:B------:R-:W-:Y:S06]  /*32d0*/  BRA.U !UP3, `(.L_x_57) ;  /* 0x000000010bc07547 */ /* 0x000fec000b800000 */
[----:B------:R-:W-:Y:S01]  /*32e0*/  UPLOP3.LUT UP4, UPT, UPT, UPT, UPT, 0x40, 0x4 ;  /* 0x000000000004789c */ /* 0x000fe20003f8e870 */
[----:B------:R-:W-:Y:S01]  /*32f0*/  UMOV UR13, UR9 ;  /* 0x00000009000d7c82 */ /* 0x000fe20008000000 */
[----:B------:R-:W-:Y:S01]  /*3300*/  UMOV UR12, UR4 ;  /* 0x00000004000c7c82 */ /* 0x000fe20008000000 */
[----:B------:R-:W-:-:S08]  /*3310*/  UMOV UR17, UR14 ;  /* 0x0000000e00117c82 */ /* 0x000fd00008000000 */
.L_x_60:
[----:B------:R-:W-:Y:S02]  /*3320*/  UIADD3 UR13, UPT, UPT, UR13, 0x1, URZ ;  /* 0x000000010d0d7890 */ /* 0x000fe4000fffe0ff */
[----:B--2---:R-:W-:Y:S02]  /*3330*/  ULEA UR6, UR17, UR5, 0x3 ;  /* 0x0000000511067291 */ /* 0x004fe4000f8e18ff */
[----:B------:R-:W-:Y:S01]  /*3340*/  UISETP.NE.AND UP0, UPT, UR13, URZ, UPT ;  /* 0x000000ff0d00728c */ /* 0x000fe2000bf05270 */
[----:B---3--:R-:W-:Y:S10]  /*3350*/  @P2 BRA `(.L_x_58) ;  /* 0x00000000000c2947 */ /* 0x008ff40003800000 */
[----:B-1----:R-:W-:Y:S04]  /*3360*/  SHF.L.U32 R2, R8, 0x1f, RZ ;  /* 0x0000001f08027819 */ /* 0x002fe800000006ff */
[----:B------:R-:W1:Y:S02]  /*3370*/  SYNCS.PHASECHK.TRANS64.TRYWAIT P0, [UR6], R2 ;  /* 0x00000002ff0075a7 */ /* 0x000e640008001106 */
[----:B-1----:R-:W-:Y:S05]  /*3380*/  @!P0 BRA `(.L_x_59) ;  /* 0x00000060001c8947 */ /* 0x002fea0003800000 */
.L_x_58:
[----:B------:R-:W-:Y:S01]  /*3390*/  UISETP.NE.AND UP1, UPT, UR12, 0x1, UPT ;  /* 0x000000010c00788c */ /* 0x000fe2000bf25270 */
[----:B------:R-:W-:Y:S01]  /*33a0*/  PLOP3.LUT P2, PT, PT, PT, PT, 0x80, 0x8 ;  /* 0x000000000008781c */ /* 0x000fe20003f4f070 */
[----:B------:R-:W-:Y:S02]  /*33b0*/  UIADD3 UR14, UPT, UPT, UR17, 0x1, URZ ;  /* 0x00000001110e7890 */ /* 0x000fe4000fffe0ff */
[----:B------:R-:W-:Y:S02]  /*33c0*/  ULEA UR28, UR17, UR11, 0xa ;  /* 0x0000000b111c7291 */ /* 0x000fe4000f8e50ff */
[----:B------:R-:W-:Y:S01]  /*33d0*/  UISETP.NE.AND UP2, UPT, UR14, 0x6, UPT ;  /* 0x000000060e00788c */ /* 0x000fe2000bf45270 */
[----:B------:R-:W-:Y:S01]  /*33e0*/  PLOP3.LUT P0, PT, PT, PT, UP1, 0x80, 0x8 ;  /* 0x000000000008781c */ /* 0x000fe20003f0f018 */
[----:B------:R-:W-:Y:S02]  /*33f0*/  UIADD3 UR40, UPT, UPT, UR28, 0x2, URZ ;  /* 0x000000021c287890 */ /* 0x000fe4000fffe0ff */
[----:B------:R-:W-:Y:S02]  /*3400*/  USEL UR27, URZ, 0x1, UP2 ;  /* 0x00000001ff1b7887 */ /* 0x000fe40009000000 */
[----:B------:R-:W-:Y:S02]  /*3410*/  USEL UR14, UR14, URZ, UP2 ;  /* 0x000000ff0e0e7287 */ /* 0x000fe40009000000 */
[----:B------:R-:W-:Y:S02]  /*3420*/  UIADD3 UR36, UPT, UPT, UR28, 0x4, URZ ;  /* 0x000000041c247890 */ /* 0x000fe4000fffe0ff */
[----:B------:R-:W-:Y:S01]  /*3430*/  @UP1 ULEA UR26, UR14, UR5, 0x3 ;  /* 0x000000050e1a1291 */ /* 0x000fe2000f8e18ff */
[----:B------:R-:W-:Y:S01]  /*3440*/  LOP3.LUT R8, R8, UR27, RZ, 0x3c, !PT ;  /* 0x0000001b08087c12 */ /* 0x000fe2000f8e3cff */
[----:B------:R-:W-:Y:S02]  /*3450*/  UIADD3 UR32, UPT, UPT, UR28, 0x6, URZ ;  /* 0x000000061c207890 */ /* 0x000fe4000fffe0ff */
[----:B------:R-:W-:Y:S01]  /*3460*/  UIADD3 UR6, UPT, UPT, UR6, 0x30, URZ ;  /* 0x0000003006067890 */ /* 0x000fe2000fffe0ff */
[----:B-1----:R-:W-:Y:S01]  /*3470*/  @P0 SHF.L.U32 R0, R8, 0x1f, RZ ;  /* 0x0000001f08000819 */ /* 0x002fe200000006ff */
[----:B------:R-:W-:Y:S01]  /*3480*/  UIADD3 UR12, UPT, UPT, UR12, -0x1, URZ ;  /* 0xffffffff0c0c7890 */ /* 0x000fe2000fffe0ff */
[----:B------:R-:W-:Y:S02]  /*3490*/  UMOV UR29, 0x40004040 ;  /* 0x40004040001d7882 */ /* 0x000fe40000000000 */
[----:B------:R2:W3:Y:S01]  /*34a0*/  @P0 SYNCS.PHASECHK.TRANS64.TRYWAIT P2, [UR26], R0 ;  /* 0x00000000ff0005a7 */ /* 0x0004e2000804111a */
[----:B------:R-:W-:Y:S01]  /*34b0*/  ULEA UR26, UR17, UR10, 0xa ;  /* 0x0000000a111a7291 */ /* 0x000fe2000f8e50ff */
[----:B------:R-:W-:Y:S01]  /*34c0*/  UMOV UR27, 0x40004040 ;  /* 0x40004040001b7882 */ /* 0x000fe20000000000 */
[----:B------:R-:W-:Y:S02]  /*34d0*/  UMOV UR41, 0x40004040 ;  /* 0x4000404000297882 */ /* 0x000fe40000000000 */
[----:B------:R-:W-:Y:S02]  /*34e0*/  UIADD3 UR38, UPT, UPT, UR26, 0x80, URZ ;  /* 0x000000801a267890 */ /* 0x000fe4000fffe0ff */
[----:B------:R-:W-:Y:S02]  /*34f0*/  UIADD3 UR34, UPT, UPT, UR26, 0x100, URZ ;  /* 0x000001001a227890 */ /* 0x000fe4000fffe0ff */
[----:B------:R-:W-:Y:S01]  /*3500*/  UIADD3 UR30, UPT, UPT, UR26, 0x180, URZ ;  /* 0x000001801a1e7890 */ /* 0x000fe2000fffe0ff */
[----:B------:R2:W-:Y:S01]  /*3510*/  UTCHMMA gdesc[UR26], gdesc[UR28], tmem[UR8], tmem[UR24], idesc[UR25], UP4 ;  /* 0x00ff181c1a0075ea */ /* 0x0005e2000a000008 */
[----:B------:R-:W-:Y:S01]  /*3520*/  UPLOP3.LUT UP4, UPT, UPT, UPT, UPT, 0x80, 0x8 ;  /* 0x000000000008789c */ /* 0x000fe20003f8f070 */
[----:B------:R-:W-:Y:S01]  /*3530*/  UMOV UR39, 0x40004040 ;  /* 0x4000404000277882 */ /* 0x000fe20000000000 */
[----:B------:R-:W-:Y:S01]  /*3540*/  UMOV UR37, 0x40004040 ;  /* 0x4000404000257882 */ /* 0x000fe20000000000 */
[----:B------:R2:W-:Y:S01]  /*3550*/  UTCHMMA gdesc[UR38], gdesc[UR40], tmem[UR8], tmem[UR22], idesc[UR23], UPT ;  /* 0x00ff1628260075ea */ /* 0x0005e2000b800008 */
[----:B------:R-:W-:Y:S01]  /*3560*/  UMOV UR35, 0x40004040 ;  /* 0x4000404000237882 */ /* 0x000fe20000000000 */
[----:B------:R-:W-:Y:S01]  /*3570*/  UMOV UR33, 0x40004040 ;  /* 0x4000404000217882 */ /* 0x000fe20000000000 */
[----:B------:R-:W-:Y:S01]  /*3580*/  UMOV UR31, 0x40004040 ;  /* 0x40004040001f7882 */ /* 0x000fe20000000000 */
[----:B------:R2:W-:Y:S01]  /*3590*/  UTCHMMA gdesc[UR34], gdesc[UR36], tmem[UR8], tmem[UR20], idesc[UR21], UPT ;  /* 0x00ff1424220075ea */ /* 0x0005e2000b800008 */
[----:B------:R2:W-:Y:S01]  /*35a0*/  UTCHMMA gdesc[UR30], gdesc[UR32], tmem[UR8], tmem[UR18], idesc[UR19], UPT ;  /* 0x00ff12201e0075ea */ /* 0x0005e2000b800008 */
[----:B------:R2:W-:Y:S01]  /*35b0*/  UTCBAR [UR6], URZ ;  /* 0x000000ff060073e9 */ /* 0x0005e200080000ff */
[----:B------:R-:W-:Y:S01]  /*35c0*/  UMOV UR17, UR14 ;  /* 0x0000000e00117c82 */ /* 0x000fe20008000000 */
[----:B------:R-:W-:Y:S05]  /*35d0*/  BRA.U UP0, `(.L_x_60) ;  /* 0xfffffffd00507547 */ /* 0x000fea000b83ffff */
.L_x_57:
[----:B------:R-:W-:Y:S01]  /*35e0*/  UIADD3 UR15, UPT, UPT, UR15, 0x1, URZ ;  /* 0x000000010f0f7890 */ /* 0x000fe2000fffe0ff */
[C---:B------:R-:W-:Y:S01]  /*35f0*/  ISETP.NE.AND P0, PT, R10.reuse, 0x2, PT ;  /* 0x000000020a00780c */ /* 0x040fe20003f05270 */
[----:B------:R-:W-:Y:S02]  /*3600*/  UIADD3 UR7, UPT, UPT, UR7, 0xd0, URZ ;  /* 0x000000d007077890 */ /* 0x000fe4000fffe0ff */
[----:B------:R-:W-:Y:S01]  /*3610*/  UISETP.NE.AND UP0, UPT, UR15, 0x4, UPT ;  /* 0x000000040f00788c */ /* 0x000fe2000bf05270 */
[----:B-12---:R-:W-:Y:S02]  /*3620*/  SEL R0, RZ, 0x1, P0 ;  /* 0x00000001ff007807 */ /* 0x006fe40000000000 */
[----:B------:R-:W-:Y:S01]  /*3630*/  SEL R10, R10, RZ, P0 ;  /* 0x000000ff0a0a7207 */ /* 0x000fe20000000000 */
[----:B------:R-:W-:Y:S01]  /*3640*/  USEL UR6, URZ, 0x1, UP0 ;  /* 0x00000001ff067887 */ /* 0x000fe20008000000 */
[----:B------:R-:W-:Y:S01]  /*3650*/  LOP3.LUT R9, R9, R0, RZ, 0x3c, !PT ;  /* 0x0000000009097212 */ /* 0x000fe200078e3cff */
[----:B------:R-:W-:Y:S01]  /*3660*/  USEL UR15, UR15, URZ, UP0 ;  /* 0x000000ff0f0f7287 */ /* 0x000fe20008000000 */
[----:B------:R1:W-:Y:S03]  /*3670*/  UTCBAR [UR7], URZ ;  /* 0x000000ff070073e9 */ /* 0x0003e600080000ff */
[----:B------:R-:W-:Y:S01]  /*3680*/  LOP3.LUT R11, R11, UR6, RZ, 0x3c, !PT ;  /* 0x000000060b0b7c12 */ /* 0x000fe2000f8e3cff */
[----:B------:R-:W-:Y:S07]  /*3690*/  @P1 BRA `(.L_x_61) ;  /* 0xfffffff800a01947 */ /* 0x000fee000383ffff */
[----:B------:R-:W2:Y:S01]  /*36a0*/  S2UR UR4, SR_CgaCtaId ;  /* 0x00000000000479c3 */ /* 0x000ea20000008800 */
[----:B------:R-:W-:Y:S01]  /*36b0*/  ELECT P0, URZ, PT ;  /* 0x0000000000ff782f */ /* 0x000fe20003800000 */
[----:B------:R-:W-:Y:S01]  /*36c0*/  IMAD.MOV.U32 R0, RZ, RZ, 0x1 ;  /* 0x00000001ff007424 */ /* 0x000fe200078e00ff */
[----:B------:R-:W-:Y:S01]  /*36d0*/  UIADD3 UR5, UPT, UPT, UR5, 0xf0, URZ ;  /* 0x000000f005057890 */ /* 0x000fe2000fffe0ff */
[----:B------:R-:W-:Y:S01]  /*36e0*/  SHF.L.U32 R2, R11, 0x1f, RZ ;  /* 0x0000001f0b027819 */ /* 0x000fe200000006ff */
[----:B------:R-:W-:-:S03]  /*36f0*/  UMOV UR6, 0x40 ;  /* 0x0000004000067882 */ /* 0x000fc60000000000 */
[----:B------:R-:W-:Y:S01]  /*3700*/  UVIRTCOUNT.DEALLOC.SMPOOL 0x80 ;  /* 0x000000800000784c */ /* 0x000fe20000000000 */
[----:B--2---:R-:W-:Y:S02]  /*3710*/  ULEA UR4, UR4, UR6, 0x18 ;  /* 0x0000000604047291 */ /* 0x004fe4000f8ec0ff */
[----:B------:R-:W-:-:S07]  /*3720*/  ULEA UR6, UR15, UR5, 0x3 ;  /* 0x000000050f067291 */ /* 0x000fce000f8e18ff */
[----:B------:R2:W-:Y:S02]  /*3730*/  @P0 STS.U8 [UR4+0x1c], R0 ;  /* 0x00001c00ff000988 */ /* 0x0005e40008000004 */
[----:B------:R-:W4:Y:S02]  /*3740*/  SYNCS.PHASECHK.TRANS64.TRYWAIT P0, [UR6], R2 ;  /* 0x00000002ff0075a7 */ /* 0x000f240008001106 */
[----:B--2-4-:R-:W-:Y:S05]  /*3750*/  @!P0 BRA `(.L_x_62) ;  /* 0x0000005c00408947 */ /* 0x014fea0003800000 */
.L_x_157:
[----:B-1----:R-:W-:-:S04]  /*3760*/  UIADD3 UR7, UPT, UPT, UR15, 0x1, URZ ;  /* 0x000000010f077890 */ /* 0x002fc8000fffe0ff */
[----:B------:R-:W-:-:S04]  /*3770*/  UISETP.NE.AND UP0, UPT, UR7, 0x4, UPT ;  /* 0x000000040700788c */ /* 0x000fc8000bf05270 */
[----:B------:R-:W-:Y:S02]  /*3780*/  USEL UR8, URZ, 0x1, UP0 ;  /* 0x00000001ff087887 */ /* 0x000fe40008000000 */
[----:B------:R-:W-:-:S04]  /*3790*/  USEL UR7, UR7, URZ, UP0 ;  /* 0x000000ff07077287 */ /* 0x000fc80008000000 */
[----:B------:R-:W-:Y:S01]  /*37a0*/  ULEA UR6, UR7, UR5, 0x3 ;  /* 0x0000000507067291 */ /* 0x000fe2000f8e18ff */
[----:B--2---:R-:W-:-:S04]  /*37b0*/  LOP3.LUT R2, R11, UR8, RZ, 0x3c, !PT ;  /* 0x000000080b027c12 */ /* 0x004fc8000f8e3cff */
[----:B------:R-:W-:-:S04]  /*37c0*/  SHF.L.U32 R3, R2, 0x1f, RZ ;  /* 0x0000001f02037819 */ /* 0x000fc800000006ff */
[----:B------:R-:W1:Y:S02]  /*37d0*/  SYNCS.PHASECHK.TRANS64.TRYWAIT P0, [UR6], R3 ;  /* 0x00000003ff0075a7 */ /* 0x000e640008001106 */
[----:B-1----:R-:W-:Y:S05]  /*37e0*/  @!P0 BRA `(.L_x_63) ;  /* 0x0000005c00348947 */ /* 0x002fea0003800000 */
.L_x_159:
        /* <DEDUP_REMOVED lines=9> */
.L_x_161:
[----:B------:R-:W-:-:S04]  /*3880*/  UIADD3 UR7, UPT, UPT, UR7, 0x1, URZ ;  /* 0x0000000107077890 */ /* 0x000fc8000fffe0ff */
[----:B------:R-:W-:-:S04]  /*3890*/  UISETP.NE.AND UP0, UPT, UR7, 0x4, UPT ;  /* 0x000000040700788c */ /* 0x000fc8000bf05270 */
[----:B------:R-:W-:Y:S02]  /*38a0*/  USEL UR6, URZ, 0x1, UP0 ;  /* 0x00000001ff067887 */ /* 0x000fe40008000000 */
[----:B------:R-:W-:-:S04]  /*38b0*/  USEL UR7, UR7, URZ, UP0 ;  /* 0x000000ff07077287 */ /* 0x000fc80008000000 */
[----:B------:R-:W-:Y:S01]  /*38c0*/  ULEA UR7, UR7, UR5, 0x3 ;  /* 0x0000000507077291 */ /* 0x000fe2000f8e18ff */
[----:B------:R-:W-:-:S04]  /*38d0*/  LOP3.LUT R2, R2, UR6, RZ, 0x3c, !PT ;  /* 0x0000000602027c12 */ /* 0x000fc8000f8e3cff */
[----:B------:R-:W-:-:S04]  /*38e0*/  SHF.L.U32 R2, R2, 0x1f, RZ ;  /* 0x0000001f02027819 */ /* 0x000fc800000006ff */
[----:B------:R-:W2:Y:S02]  /*38f0*/  SYNCS.PHASECHK.TRANS64.TRYWAIT P0, [UR7], R2 ;  /* 0x00000002ff0075a7 */ /* 0x000ea40008001107 */
[----:B--2---:R-:W-:Y:S05]  /*3900*/  @!P0 BRA `(.L_x_65) ;  /* 0x0000005c001c8947 */ /* 0x004fea0003800000 */
.L_x_163:
[----:B------:R-:W-:Y:S01]  /*3910*/  NOP ;  /* 0x0000000000007918 */ /* 0x000fe20000000000 */
[----:B-1----:R-:W1:Y:S01]  /*3920*/  LDS R0, [UR4+0x14] ;  /* 0x00001404ff007984 */ /* 0x002e620008000800 */
[----:B------:R-:W-:Y:S01]  /*3930*/  ULOP3.LUT UR6, UR16, 0xffff, URZ, 0xc0, !UPT ;  /* 0x0000ffff10067892 */ /* 0x000fe2000f8ec0ff */
[----:B------:R-:W-:Y:S01]  /*3940*/  UMOV UR8, 0xffff ;  /* 0x0000ffff00087882 */ /* 0x000fe20000000000 */
[----:B------:R-:W-:Y:S02]  /*3950*/  UMOV UR5, 0x1 ;  /* 0x0000000100057882 */ /* 0x000fe40000000000 */
[----:B------:R-:W-:-:S04]  /*3960*/  USHF.R.U32.HI UR6, URZ, 0x5, UR6 ;  /* 0x00000005ff067899 */ /* 0x000fc80008011606 */
[----:B------:R-:W-:Y:S02]  /*3970*/  USHF.L.U32 UR8, UR8, UR6, URZ ;  /* 0x0000000608087299 */ /* 0x000fe400080006ff */
[----:B------:R-:W-:-:S04]  /*3980*/  USHF.L.U32 UR5, UR5, UR6, URZ ;  /* 0x0000000605057299 */ /* 0x000fc800080006ff */
[----:B-1----:R-:W-:-:S04]  /*3990*/  LOP3.LUT R0, R0, UR8, RZ, 0xc0, !PT ;  /* 0x0000000800007c12 */ /* 0x002fc8000f8ec0ff */
[----:B------:R-:W-:-:S13]  /*39a0*/  ISETP.NE.AND P0, PT, R0, UR8, PT ;  /* 0x0000000800007c0c */ /* 0x000fda000bf05270 */
[----:B------:R-:W-:Y:S05]  /*39b0*/  @P0 BRA `(.L_x_66) ;  /* 0x0000000000580947 */ /* 0x000fea0003800000 */
[----:B------:R-:W1:Y:S02]  /*39c0*/  LDS R0, [UR4+0x18] ;  /* 0x00001804ff007984 */ /* 0x000e640008000800 */
[----:B-1----:R-:W-:-:S04]  /*39d0*/  LOP3.LUT R0, R0, UR5, RZ, 0xc0, !PT ;  /* 0x0000000500007c12 */ /* 0x002fc8000f8ec0ff */
[----:B------:R-:W-:-:S13]  /*39e0*/  ISETP.NE.AND P0, PT, R0, UR5, PT ;  /* 0x0000000500007c0c */ /* 0x000fda000bf05270 */
[----:B------:R-:W-:Y:S05]  /*39f0*/  @P0 BRA `(.L_x_67) ;  /* 0x00000000003c0947 */ /* 0x000fea0003800000 */
[----:B------:R-:W1:Y:S01]  /*3a00*/  S2R R2, SR_LANEID ;  /* 0x0000000000027919 */ /* 0x000e620000000000 */
[----:B------:R-:W-:Y:S01]  /*3a10*/  ULOP3.LUT UR8, URZ, UR8, URZ, 0x33, !UPT ;  /* 0x00000008ff087292 */ /* 0x000fe2000f8e33ff */
[----:B------:R-:W-:Y:S02]  /*3a20*/  VOTEU.ANY UR7, UPT, PT ;  /* 0x0000000000077886 */ /* 0x000fe400038e0100 */
[----:B------:R-:W-:-:S03]  /*3a30*/  UFLO.U32 UR7, UR7 ;  /* 0x00000007000772bd */ /* 0x000fc600080e0000 */
[----:B------:R-:W-:-:S04]  /*3a40*/  IMAD.U32 R0, RZ, RZ, UR8 ;  /* 0x00000008ff007e24 */ /* 0x000fc8000f8e00ff */
[----:B------:R2:W4:Y:S02]  /*3a50*/  REDUX UR6, R0 ;  /* 0x00000000000673c4 */ /* 0x0005240000000000 */
[----:B------:R1:W-:Y:S02]  /*3a60*/  UTCATOMSWS.AND URZ, UR8 ;  /* 0x0000000800ff79e3 */ /* 0x0003e40008000000 */
[----:B-1----:R-:W-:Y:S02]  /*3a70*/  ISETP.EQ.U32.AND P0, PT, R2, UR7, PT ;  /* 0x0000000702007c0c */ /* 0x002fe4000bf02070 */
[----:B--2---:R-:W-:Y:S02]  /*3a80*/  LOP3.LUT R0, RZ, UR5, RZ, 0x33, !PT ;  /* 0x00000005ff007c12 */ /* 0x004fe4000f8e33ff */
[----:B----4-:R-:W-:Y:S02]  /*3a90*/  MOV R2, UR6 ;  /* 0x0000000600027c02 */ /* 0x010fe40008000f00 */
[----:B------:R-:W1:Y:S07]  /*3aa0*/  REDUX UR5, R0 ;  /* 0x00000000000573c4 */ /* 0x000e6e0000000000 */
[----:B------:R2:W-:Y:S01]  /*3ab0*/  @P0 ATOMS.AND RZ, [UR4+0x14], R2 ;  /* 0x00001402ffff098c */ /* 0x0005e2000a800004 */
[----:B-1----:R-:W-:-:S05]  /*3ac0*/  IMAD.U32 R0, RZ, RZ, UR5 ;  /* 0x00000005ff007e24 */ /* 0x002fca000f8e00ff */
[----:B------:R2:W-:Y:S01]  /*3ad0*/  @P0 ATOMS.AND RZ, [UR4+0x18], R0 ;  /* 0x00001800ffff098c */ /* 0x0005e2000a800004 */
[----:B------:R-:W-:Y:S05]  /*3ae0*/  BRA `(.L_x_68) ;  /* 0x0000000000147947 */ /* 0x000fea0003800000 */
.L_x_67:
[----:B------:R-:W-:Y:S02]  /*3af0*/  MOV R2, 0x3b10 ;  /* 0x00003b1000027802 */ /* 0x000fe40000000f00 */
[----:B---3-5:R-:W-:Y:S05]  /*3b00*/  CALL.REL.NOINC `($__internal_0_$__cuda_sm10x_tcgen05_guardrail_trap_col_being_dealloced_not_returned_by_alloc) ;  /* 0x0000006000047944 */ /* 0x028fea0003c00000 */
[----:B------:R-:W-:Y:S05]  /*3b10*/  BRA `(.L_x_68) ;  /* 0x0000000000087947 */ /* 0x000fea0003800000 */
.L_x_66:
[----:B------:R-:W-:Y:S02]  /*3b20*/  MOV R2, 0x3b40 ;  /* 0x00003b4000027802 */ /* 0x000fe40000000f00 */
[----:B---3-5:R-:W-:Y:S05]  /*3b30*/  CALL.REL.NOINC `($__internal_2_$__cuda_sm10x_tcgen05_guardrail_trap_unallocated_columns_being_dealloced) ;  /* 0x0000006000107944 */ /* 0x028fea0003c00000 */
.L_x_68:
[----:B------:R-:W-:Y:S01]  /*3b40*/  NOP ;  /* 0x0000000000007918 */ /* 0x000fe20000000000 */
[----:B------:R-:W-:Y:S05]  /*3b50*/  EXIT ;  /* 0x000000000000794d */ /* 0x000fea0003800000 */
.L_x_50:
[----:B------:R-:W-:-:S09]  /*3b60*/  UISETP.NE.OR UP2, UPT, UR8, 0x3, !UP2 ;  /* 0x000000030800788c */ /* 0x000fd2000d745670 */
[----:B------:R-:W-:Y:S05]  /*3b70*/  BRA.U UP2, `(.L_x_69) ;  /* 0x0000001102087547 */ /* 0x000fea000b800000 */
[----:B------:R-:W1:Y:S01]  /*3b80*/  LDC R0, c[0x0][0xb30] ;  /* 0x0002cc00ff007b82 */ /* 0x000e620000000800 */
[----:B------:R-:W2:Y:S01]  /*3b90*/  LDCU.64 UR8, c[0x0][0x888] ;  /* 0x00011100ff0877ac */ /* 0x000ea20008000a00 */
[----:B------:R-:W-:Y:S02]  /*3ba0*/  HFMA2 R27, -RZ, RZ, 0, 0 ;  /* 0x00000000ff1b7431 */ /* 0x000fe400000001ff */
[----:B------:R-:W-:Y:S01]  /*3bb0*/  IMAD.MOV.U32 R29, RZ, RZ, 0x1 ;  /* 0x00000001ff1d7424 */ /* 0x000fe200078e00ff */
[----:B------:R-:W-:Y:S01]  /*3bc0*/  MOV R25, 0x2000 ;  /* 0x0000200000197802 */ /* 0x000fe20000000f00 */
[----:B------:R-:W4:Y:S01]  /*3bd0*/  LDCU.64 UR4, c[0x0][0x890] ;  /* 0x00011200ff0477ac */ /* 0x000f220008000a00 */
[----:B------:R-:W-:Y:S01]  /*3be0*/  IMAD.MOV.U32 R28, RZ, RZ, RZ ;  /* 0x000000ffff1c7224 */ /* 0x000fe200078e00ff */
[----:B------:R-:W3:Y:S01]  /*3bf0*/  LDC R24, c[0x0][0x370] ;  /* 0x0000dc00ff187b82 */ /* 0x000ee20000000800 */
[----:B------:R-:W-:Y:S01]  /*3c00*/  UMOV UR7, 0x400 ;  /* 0x0000040000077882 */ /* 0x000fe20000000000 */
[----:B------:R-:W-:-:S02]  /*3c10*/  UPLOP3.LUT UP1, UPT, UPT, UPT, UPT, 0x40, 0x4 ;  /* 0x000000000004789c */ /* 0x000fc40003f2e870 */
[----:B------:R-:W-:-:S04]  /*3c20*/  ULEA UR7, UR37, UR7, 0x18 ;  /* 0x0000000725077291 */ /* 0x000fc8000f8ec0ff */
[----:B------:R-:W3:Y:S01]  /*3c30*/  LDC R3, c[0x0][0xb0c] ;  /* 0x0002c300ff037b82 */ /* 0x000ee20000000800 */
[----:B------:R-:W-:Y:S02]  /*3c40*/  UIADD3 UR13, UPT, UPT, UR7, 0x78, URZ ;  /* 0x00000078070d7890 */ /* 0x000fe4000fffe0ff */
[----:B--2---:R-:W-:Y:S02]  /*3c50*/  UISETP.NE.U32.AND UP2, UPT, UR8, URZ, UPT ;  /* 0x000000ff0800728c */ /* 0x004fe4000bf45070 */
[----:B------:R-:W-:Y:S02]  /*3c60*/  UIADD3 UR33, UPT, UPT, UR7, 0x60, URZ ;  /* 0x0000006007217890 */ /* 0x000fe4000fffe0ff */
[----:B----4-:R-:W-:Y:S01]  /*3c70*/  UISETP.NE.U32.AND UP3, UPT, UR4, URZ, UPT ;  /* 0x000000ff0400728c */ /* 0x010fe2000bf65070 */
[----:B------:R-:W2:Y:S01]  /*3c80*/  LDC R18, c[0x0][0xb20] ;  /* 0x0002c800ff127b82 */ /* 0x000ea20000000800 */
[----:B-1----:R-:W-:Y:S01]  /*3c90*/  ISETP.NE.AND P1, PT, R0, 0x1, PT ;  /* 0x000000010000780c */ /* 0x002fe20003f25270 */
[----:B------:R-:W-:-:S02]  /*3ca0*/  UISETP.NE.AND.EX UP2, UPT, UR9, URZ, UPT, UP2 ;  /* 0x000000ff0900728c */ /* 0x000fc4000bf45320 */
[----:B------:R-:W-:Y:S02]  /*3cb0*/  UIADD3 UR25, UPT, UPT, UR7, 0x68, URZ ;  /* 0x0000006807197890 */ /* 0x000fe4000fffe0ff */
[----:B------:R-:W-:Y:S02]  /*3cc0*/  UIADD3 UR17, UPT, UPT, UR7, 0x70, URZ ;  /* 0x0000007007117890 */ /* 0x000fe4000fffe0ff */
[----:B------:R-:W1:Y:S01]  /*3cd0*/  LDC.64 R30, c[0x0][0x348] ;  /* 0x0000d200ff1e7b82 */ /* 0x000e620000000a00 */
[----:B------:R-:W-:Y:S02]  /*3ce0*/  UPRMT UR13, UR37, 0x654, UR13 ;  /* 0x00000654250d7896 */ /* 0x000fe4000800000d */
[----:B------:R-:W-:-:S05]  /*3cf0*/  UISETP.NE.AND.EX UP3, UPT, UR5, URZ, UPT, UP3 ;  /* 0x000000ff0500728c */ /* 0x000fca000bf65330 */
[----:B------:R-:W4:Y:S08]  /*3d00*/  LDC.64 R16, c[0x0][0xb10] ;  /* 0x0002c400ff107b82 */ /* 0x000f300000000a00 */
[----:B------:R-:W1:Y:S08]  /*3d10*/  LDC.64 R6, c[0x0][0xb18] ;  /* 0x0002c600ff067b82 */ /* 0x000e700000000a00 */
[----:B------:R-:W1:Y:S08]  /*3d20*/  LDC.64 R4, c[0x0][0xb28] ;  /* 0x0002ca00ff047b82 */ /* 0x000e700000000a00 */
[----:B--23--:R-:W1:Y:S02]  /*3d30*/  LDC R19, c[0x0][0x374] ;  /* 0x0000dd00ff137b82 */ /* 0x00ce640000000800 */
.L_x_80:
[C---:B------:R-:W-:Y:S02]  /*3d40*/  LEA R0, R28.reuse, UR7, 0x3 ;  /* 0x000000071c007c11 */ /* 0x040fe4000f8e18ff */
[----:B------:R-:W-:Y:S02]  /*3d50*/  SHF.L.U32 R2, R27, 0x1f, RZ ;  /* 0x0000001f1b027819 */ /* 0x000fe400000006ff */
[----:B------:R-:W-:Y:S02]  /*3d60*/  LEA R20, R28, UR7, 0x4 ;  /* 0x000000071c147c11 */ /* 0x000fe4000f8e20ff */
[----:B--2---:R-:W2:Y:S02]  /*3d70*/  SYNCS.PHASECHK.TRANS64.TRYWAIT P0, [R0+URZ+0xb0], R2 ;  /* 0x0000b002000075a7 */ /* 0x004ea400080011ff */
[----:B--2---:R-:W-:Y:S05]  /*3d80*/  @!P0 BRA `(.L_x_70) ;  /* 0x0000005800148947 */ /* 0x004fea0003800000 */
.L_x_164:
[----:B------:R-:W-:Y:S01]  /*3d90*/  ISETP.GE.AND P0, PT, R40, 0x1, PT ;  /* 0x000000012800780c */ /* 0x000fe20003f06270 */
[----:B------:R-:W3:Y:S01]  /*3da0*/  LDS.128 R20, [R20+0x140] ;  /* 0x0001400014147984 */ /* 0x000ee20000000c00 */
[----:B--2---:R-:W-:Y:S01]  /*3db0*/  VIADD R0, R0, 0xc0 ;  /* 0x000000c000007836 */ /* 0x004fe20000000000 */
[----:B------:R-:W-:Y:S01]  /*3dc0*/  @!PT LDS RZ, [RZ] ;  /* 0x00000000fffff984 */ /* 0x000fe20000000800 */
[----:B------:R-:W-:Y:S01]  /*3dd0*/  @!PT LDS RZ, [RZ] ;  /* 0x00000000fffff984 */ /* 0x000fe20000000800 */
[----:B------:R-:W-:Y:S01]  /*3de0*/  @!PT LDS RZ, [RZ] ;  /* 0x00000000fffff984 */ /* 0x000fe20000000800 */
[----:B------:R-:W-:Y:S01]  /*3df0*/  @!PT LDS RZ, [RZ] ;  /* 0x00000000fffff984 */ /* 0x000fe20000000800 */
[----:B------:R2:W-:Y:S06]  /*3e00*/  MEMBAR.ALL.CTA ;  /* 0x0000000000007992 */ /* 0x0005ec0000008000 */
[----:B--2---:R-:W2:Y:S01]  /*3e10*/  FENCE.VIEW.ASYNC.S ;  /* 0x00000000000073c6 */ /* 0x004ea20000000000 */
[----:B------:R-:W-:Y:S04]  /*3e20*/  PRMT R0, RZ, 0x654, R0 ;  /* 0x00000654ff007816 */ /* 0x000fe80000000000 */
[----:B--2---:R2:W-:Y:S01]  /*3e30*/  SYNCS.ARRIVE.TRANS64.RED.A1T0 RZ, [R0+URZ], RZ ;  /* 0x000000ff00ff79a7 */ /* 0x0045e200081004ff */
[----:B---3--:R-:W-:Y:S11]  /*3e40*/  LOP3.LUT P3, RZ, R22, 0x1, RZ, 0xc0, !PT ;  /* 0x0000000116ff7812 */ /* 0x008ff6000786c0ff */
[----:B------:R-:W-:Y:S02]  /*3e50*/  @!UPT UIADD3 URZ, UPT, UPT, URZ, URZ, URZ ;  /* 0x000000fffffff290 */ /* 0x000fe4000fffe0ff */
[----:B------:R-:W-:Y:S02]  /*3e60*/  @P3 MOV R11, R20 ;  /* 0x00000014000b3202 */ /* 0x000fe40000000f00 */
[----:B------:R-:W-:Y:S01]  /*3e70*/  @P3 LOP3.LUT R10, R21, 0xffff, RZ, 0xc0, !PT ;  /* 0x0000ffff150a3812 */ /* 0x000fe200078ec0ff */
[----:B--2---:R-:W-:Y:S06]  /*3e80*/  @!P0 BRA `(.L_x_71) ;  /* 0x0000000000a48947 */ /* 0x004fec0003800000 */
[-C--:B-1----:R-:W-:Y:S01]  /*3e90*/  IMAD.HI.U32 R0, R19, R7.reuse, RZ ;  /* 0x0000000713007227 */ /* 0x082fe200078e00ff */
[----:B------:R-:W-:Y:S02]  /*3ea0*/  ISETP.NE.AND P0, PT, R6, 0x1, PT ;  /* 0x000000010600780c */ /* 0x000fe40003f05270 */
[----:B------:R-:W-:Y:S01]  /*3eb0*/  ISETP.NE.AND P2, PT, R40, 0x1, PT ;  /* 0x000000012800780c */ /* 0x000fe20003f45270 */
[----:B----4-:R-:W-:Y:S01]  /*3ec0*/  IMAD.HI.U32 R9, R24, R16, RZ ;  /* 0x0000001018097227 */ /* 0x010fe200078e00ff */
[----:B------:R-:W-:Y:S02]  /*3ed0*/  SHF.R.U32.HI R0, RZ, R18, R0 ;  /* 0x00000012ff007219 */ /* 0x000fe40000011600 */
[----:B------:R-:W-:Y:S01]  /*3ee0*/  ISETP.NE.AND P4, PT, R3, 0x1, PT ;  /* 0x000000010300780c */ /* 0x000fe20003f85270 */
[----:B------:R-:W-:Y:S01]  /*3ef0*/  IMAD.HI.U32 R13, R10, R7, RZ ;  /* 0x000000070a0d7227 */ /* 0x000fe200078e00ff */
[----:B------:R-:W-:Y:S02]  /*3f00*/  SHF.R.U32.HI R9, RZ, R17, R9 ;  /* 0x00000011ff097219 */ /* 0x000fe40000011609 */
[----:B------:R-:W-:Y:S01]  /*3f10*/  SEL R0, R19, R0, !P0 ;  /* 0x0000000013007207 */ /* 0x000fe20004000000 */
[----:B------:R-:W-:Y:S01]  /*3f20*/  IMAD.HI.U32 R12, R11, R16, RZ ;  /* 0x000000100b0c7227 */ /* 0x000fe200078e00ff */
[----:B------:R-:W-:Y:S03]  /*3f30*/  SEL R9, R24, R9, !P4 ;  /* 0x0000000918097207 */ /* 0x000fe60006000000 */
[-C--:B------:R-:W-:Y:S01]  /*3f40*/  IMAD.HI.U32 R8, R0, R4.reuse, RZ ;  /* 0x0000000400087227 */ /* 0x080fe200078e00ff */
[----:B------:R-:W-:Y:S03]  /*3f50*/  SHF.R.U32.HI R12, RZ, R17, R12 ;  /* 0x00000011ff0c7219 */ /* 0x000fe6000001160c */
[----:B------:R-:W-:Y:S01]  /*3f60*/  IMAD.HI.U32 R2, R9, R4, RZ ;  /* 0x0000000409027227 */ /* 0x000fe200078e00ff */
[-C--:B------:R-:W-:Y:S02]  /*3f70*/  @P2 SHF.R.U32.HI R0, RZ, R5.reuse, R8 ;  /* 0x00000005ff002219 */ /* 0x080fe40000011608 */
[----:B------:R-:W-:Y:S02]  /*3f80*/  SHF.R.U32.HI R8, RZ, R18, R13 ;  /* 0x00000012ff087219 */ /* 0x000fe4000001160d */
[----:B------:R-:W-:Y:S01]  /*3f90*/  @P2 SHF.R.U32.HI R9, RZ, R5, R2 ;  /* 0x00000005ff092219 */ /* 0x000fe20000011602 */
[----:B------:R-:W-:Y:S01]  /*3fa0*/  IMAD R0, R40, R0, RZ ;  /* 0x0000000028007224 */ /* 0x000fe200078e02ff */
[----:B------:R-:W-:Y:S02]  /*3fb0*/  SEL R8, R10, R8, !P0 ;  /* 0x000000080a087207 */ /* 0x000fe40004000000 */
[----:B------:R-:W-:Y:S01]  /*3fc0*/  SEL R2, R11, R12, !P4 ;  /* 0x0000000c0b027207 */ /* 0x000fe20006000000 */
[----:B------:R-:W-:Y:S01]  /*3fd0*/  IMAD R12, R40, R9, RZ ;  /* 0x00000009280c7224 */ /* 0x000fe200078e02ff */
[C---:B------:R-:W-:Y:S01]  /*3fe0*/  ISETP.GE.AND P0, PT, R8.reuse, R0, PT ;  /* 0x000000000800720c */ /* 0x040fe20003f06270 */
[----:B------:R-:W-:Y:S03]  /*3ff0*/  IMAD.HI.U32 R0, R8, R4, RZ ;  /* 0x0000000408007227 */ /* 0x000fe600078e00ff */
[----:B------:R-:W-:Y:S02]  /*4000*/  ISETP.GE.OR P0, PT, R2, R12, P0 ;  /* 0x0000000c0200720c */ /* 0x000fe40000706670 */
[-C--:B------:R-:W-:Y:S04]  /*4010*/  SHF.R.U32.HI R0, RZ, R5.reuse, R0 ;  /* 0x00000005ff007219 */ /* 0x080fe80000011600 */
[----:B------:R-:W-:Y:S05]  /*4020*/  SEL R13, R8, R0, !P2 ;  /* 0x00000000080d7207 */ /* 0x000fea0005000000 */
[----:B------:R-:W-:Y:S02]  /*4030*/  IMAD.MOV R12, RZ, RZ, -R13 ;  /* 0x000000ffff0c7224 */ /* 0x000fe400078e0a0d */
[----:B------:R-:W-:Y:S04]  /*4040*/  @!P0 IMAD.HI.U32 R0, R2, R4, RZ ;  /* 0x0000000402008227 */ /* 0x000fe800078e00ff */
[----:B------:R-:W-:Y:S01]  /*4050*/  IMAD R12, R40, R12, R8 ;  /* 0x0000000c280c7224 */ /* 0x000fe200078e0208 */
[----:B------:R-:W-:Y:S04]  /*4060*/  @!P0 SHF.R.U32.HI R0, RZ, R5, R0 ;  /* 0x00000005ff008219 */ /* 0x000fe80000011600 */
[----:B------:R-:W-:Y:S04]  /*4070*/  @!P0 SEL R0, R2, R0, !P2 ;  /* 0x0000000002008207 */ /* 0x000fe80005000000 */
[----:B------:R-:W-:Y:S01]  /*4080*/  @!P0 IADD3 R13, PT, PT, R13, -R0, RZ ;  /* 0x800000000d0d8210 */ /* 0x000fe20007ffe0ff */
[----:B------:R-:W-:Y:S01]  /*4090*/  @!P0 IMAD R0, R9, R12, R0 ;  /* 0x0000000c09008224 */ /* 0x000fe200078e0200 */
[----:B------:R-:W-:Y:S01]  /*40a0*/  IADD3 R9, PT, PT, -R8, RZ, RZ ;  /* 0x000000ff08097210 */ /* 0x000fe20007ffe1ff */
[--C-:B------:R-:W-:Y:S02]  /*40b0*/  IMAD.MOV R12, RZ, RZ, -R2.reuse ;  /* 0x000000ffff0c7224 */ /* 0x100fe400078e0a02 */
[----:B------:R-:W-:Y:S02]  /*40c0*/  @!P0 IMAD R8, R13, R40, R2 ;  /* 0x000000280d088224 */ /* 0x000fe400078e0202 */
[----:B------:R-:W-:Y:S02]  /*40d0*/  @!P0 IMAD.MOV.U32 R2, RZ, RZ, R0 ;  /* 0x000000ffff028224 */ /* 0x000fe400078e0000 */
[----:B------:R-:W-:Y:S02]  /*40e0*/  IMAD R11, R3, R12, R11 ;  /* 0x0000000c030b7224 */ /* 0x000fe400078e020b */
[----:B------:R-:W-:Y:S02]  /*40f0*/  IMAD R10, R6, R9, R10 ;  /* 0x00000009060a7224 */ /* 0x000fe400078e020a */
[----:B------:R-:W-:Y:S02]  /*4100*/  IMAD R11, R2, R3, R11 ;  /* 0x00000003020b7224 */ /* 0x000fe400078e020b */
[----:B------:R-:W-:Y:S02]  /*4110*/  IMAD R10, R8, R6, R10 ;  /* 0x00000006080a7224 */ /* 0x000fe400078e020a */
.L_x_71:
[----:B------:R-:W-:Y:S05]  /*4120*/  BRA.U UP1, `(.L_x_72) ;  /* 0x0000000101107547 */ /* 0x000fea000b800000 */
[----:B------:R-:W-:Y:S04]  /*4130*/  MOV R2, UR6 ;  /* 0x0000000600027c02 */ /* 0x000fe80008000f00 */
[----:B------:R-:W-:Y:S04]  /*4140*/  SHF.L.U32 R2, R2, 0x1f, RZ ;  /* 0x0000001f02027819 */ /* 0x000fe800000006ff */
[----:B------:R-:W2:Y:S02]  /*4150*/  SYNCS.PHASECHK.TRANS64.TRYWAIT P0, [UR7+0xa8], R2 ;  /* 0x0000a802ff0075a7 */ /* 0x000ea40008001107 */
[----:B--2---:R-:W-:Y:S05]  /*4160*/  @!P0 BRA `(.L_x_73) ;  /* 0x0000005400308947 */ /* 0x004fea0003800000 */
.L_x_72:
[----:B------:R-:W-:Y:S02]  /*4170*/  R2UR UR35, R15 ;  /* 0x000000000f2372ca */ /* 0x000fe400000e0000 */
[----:B------:R-:W-:Y:S02]  /*4180*/  R2UR UR34, R14 ;  /* 0x000000000e2272ca */ /* 0x000fe400000e0000 */
[----:B------:R-:W-:Y:S02]  /*4190*/  ISETP.NE.U32.AND P2, PT, RZ, UR4, PT ;  /* 0x00000004ff007c0c */ /* 0x000fe4000bf45070 */
[----:B------:R-:W-:Y:S02]  /*41a0*/  SHF.L.U32 R14, R29, 0x1f, RZ ;  /* 0x0000001f1d0e7819 */ /* 0x000fe400000006ff */
[----:B------:R-:W-:Y:S05]  /*41b0*/  ISETP.NE.AND.EX P2, PT, RZ, UR5, PT, P2 ;  /* 0x00000005ff007c0c */ /* 0x000fea000bf45320 */
[----:B------:R-:W-:Y:S02]  /*41c0*/  USHF.L.U32 UR35, UR35, 0x7, URZ ;  /* 0x0000000723237899 */ /* 0x000fe400080006ff */
[----:B------:R-:W-:Y:S01]  /*41d0*/  USHF.L.U32 UR34, UR34, 0x7, URZ ;  /* 0x0000000722227899 */ /* 0x000fe200080006ff */
[----:B------:R-:W-:Y:S11]  /*41e0*/  BRA.U !UP3, `(.L_x_74) ;  /* 0x000000010b347547 */ /* 0x000ff6000b800000 */
[----:B------:R-:W-:Y:S01]  /*41f0*/  UPLOP3.LUT UP0, UPT, UPT, UPT, UP2, 0x80, 0x8 ;  /* 0x000000000008789c */ /* 0x000fe20003f0f020 */
[----:B--2---:R-:W-:Y:S02]  /*4200*/  HFMA2 R0, -RZ, RZ, 0, 5.9604644775390625e-08 ;  /* 0x00000001ff007431 */ /* 0x004fe400000001ff */
[----:B------:R-:W-:Y:S03]  /*4210*/  IMAD.MOV.U32 R88, RZ, RZ, 0x1 ;  /* 0x00000001ff587424 */ /* 0x000fe600078e00ff */
[----:B------:R-:W-:Y:S05]  /*4220*/  PLOP3.LUT P0, PT, PT, PT, UP0, 0x80, 0x8 ;  /* 0x000000000008781c */ /* 0x000fea0003f0f008 */
[----:B------:R-:W2:Y:S01]  /*4230*/  @UP0 LDCU.64 UR10, c[0x0][0x888] ;  /* 0x00011100ff0a07ac */ /* 0x000ea20008000a00 */
[----:B------:R-:W-:Y:S07]  /*4240*/  @UP0 UIMAD UR8, UR36, UR4, URZ ;  /* 0x00000004240802a4 */ /* 0x000fee000f8e02ff */
[----:B------:R-:W-:Y:S01]  /*4250*/  @!P0 PRMT R88, R0, 0x7610, R88 ;  /* 0x0000761000588816 */ /* 0x000fe20000000058 */
[----:B--2---:R-:W-:Y:S03]  /*4260*/  @UP0 UIMAD.WIDE UR10, UR8, 0x4, UR10 ;  /* 0x00000004080a08a5 */ /* 0x004fe6000f8e020a */
[----:B------:R-:W2:Y:S03]  /*4270*/  @!UP0 LDCU UR8, c[0x0][0x880] ;  /* 0x00011000ff0887ac */ /* 0x000ea60008000800 */
[----:B------:R-:W-:Y:S01]  /*4280*/  IMAD.U32 R8, RZ, RZ, UR10 ;  /* 0x0000000aff087e24 */ /* 0x000fe2000f8e00ff */
[----:B------:R-:W-:Y:S05]  /*4290*/  MOV R9, UR11 ;  /* 0x0000000b00097c02 */ /* 0x000fea0008000f00 */
[----:B-----5:R3:W5:Y:S02]  /*42a0*/  @P0 LDG.E R49, desc[UR46][R8.64] ;  /* 0x0000002e08310981 */ /* 0x020764000c1e1900 */
[----:B--23--:R-:W-:Y:S07]  /*42b0*/  @!P0 IMAD.U32 R49, RZ, RZ, UR8 ;  /* 0x00000008ff318e24 */ /* 0x00cfee000f8e00ff */
.L_x_74:
[----:B-----5:R-:W-:Y:S01]  /*42c0*/  @!P2 FSETP.EQ.AND P0, PT, R49, RZ, PT ;  /* 0x000000ff3100a20b */ /* 0x020fe20003f02000 */
[----:B------:R-:W-:Y:S01]  /*42d0*/  @!UPT UIADD3 URZ, UPT, UPT, URZ, URZ, URZ ;  /* 0x000000fffffff290 */ /* 0x000fe2000fffe0ff */
[----:B------:R-:W-:Y:S11]  /*42e0*/  @!P2 BRA `(.L_x_75) ;  /* 0x000000000014a947 */ /* 0x000ff60003800000 */
[----:B------:R-:W-:Y:S02]  /*42f0*/  LOP3.LUT P2, RZ, R88, 0xff, RZ, 0xc0, !PT ;  /* 0x000000ff58ff7812 */ /* 0x000fe4000784c0ff */
[----:B------:R-:W-:Y:S04]  /*4300*/  PLOP3.LUT P0, PT, PT, PT, UP0, 0x80, 0x8 ;  /* 0x000000000008781c */ /* 0x000fe80003f0f008 */
[----:B------:R-:W-:Y:S07]  /*4310*/  PLOP3.LUT P0, PT, P0, PT, PT, 0x8, 0x80 ;  /* 0x000000000080781c */ /* 0x000fee000070e170 */
[----:B------:R-:W-:Y:S11]  /*4320*/  @P2 FSETP.EQ.AND P0, PT, R49, RZ, PT ;  /* 0x000000ff3100220b */ /* 0x000ff60003f02000 */
[----:B------:R-:W-:Y:S02]  /*4330*/  @!UPT UIADD3 URZ, UPT, UPT, URZ, URZ, URZ ;  /* 0x000000fffffff290 */ /* 0x000fe4000fffe0ff */
.L_x_75:
[----:B------:R-:W3:Y:S01]  /*4340*/  SYNCS.PHASECHK.TRANS64.TRYWAIT P2, [UR7+0x80], R14 ;  /* 0x0000800eff0075a7 */ /* 0x000ee20008041107 */
[----:B------:R-:W-:Y:S04]  /*4350*/  ELECT P4, URZ, PT ;  /* 0x0000000000ff782f */ /* 0x000fe80003880000 */
[----:B------:R-:W-:Y:S11]  /*4360*/  PLOP3.LUT P4, PT, P0, P4, PT, 0xf2, 0x2f ;  /* 0x00000000002f781c */ /* 0x000ff60000789e72 */
[----:B------:R-:W-:Y:S02]  /*4370*/  @!UPT UIADD3 URZ, UPT, UPT, URZ, URZ, URZ ;  /* 0x000000fffffff290 */ /* 0x000fe4000fffe0ff */
[----:B-1----:R-:W-:Y:S05]  /*4380*/  @!P4 IADD3 R8, P0, PT, R30, 0x580, RZ ;  /* 0x000005801e08c810 */ /* 0x002fea0007f1e0ff */
[----:B--2---:R-:W-:Y:S01]  /*4390*/  @!P4 IMAD.X R2, RZ, RZ, R31, P0 ;  /* 0x000000ffff02c224 */ /* 0x004fe200000e061f */
[----:B---3--:R-:W-:Y:S07]  /*43a0*/  @!P2 BRA `(.L_x_76) ;  /* 0x0000005000b8a947 */ /* 0x008fee0003800000 */
.L_x_167:
[----:B------:R-:W-:Y:S01]  /*43b0*/  @!P4 R2UR UR8, R2 ;  /* 0x000000000208c2ca */ /* 0x000fe200000e0000 */
[----:B------:R-:W-:Y:S01]  /*43c0*/  VOTEU.ALL UP1, P4 ;  /* 0x0000000000ff7886 */ /* 0x000fe20002020000 */
[----:B------:R-:W-:Y:S01]  /*43d0*/  @!P4 R2UR UR9, R8 ;  /* 0x000000000809c2ca */ /* 0x000fe200000e0000 */
[----:B-1----:R-:W-:Y:S01]  /*43e0*/  @!P4 IMAD.MOV.U32 R0, RZ, RZ, 0x2000 ;  /* 0x00002000ff00c424 */ /* 0x002fe200078e00ff */
[----:B------:R-:W-:Y:S01]  /*43f0*/  UMOV UR10, 0x0 ;  /* 0x00000000000a7882 */ /* 0x000fe20000000000 */
[----:B------:R-:W-:Y:S01]  /*4400*/  UMOV UR11, 0x10000000 ;  /* 0x10000000000b7882 */ /* 0x000fe20000000000 */
[----:B------:R-:W-:Y:S01]  /*4410*/  @!UP1 UIADD3 UR32, UPT, UPT, UR7, 0x200, URZ ;  /* 0x0000020007209890 */ /* 0x000fe2000fffe0ff */
[----:B------:R-:W-:Y:S06]  /*4420*/  VOTEU.ALL UP1, P4 ;  /* 0x0000000000ff7886 */ /* 0x000fec0002020000 */
[----:B------:R-:W-:Y:S01]  /*4430*/  IMAD.U32 R9, RZ, RZ, UR8 ;  /* 0x00000008ff097e24 */ /* 0x000fe2000f8e00ff */
[----:B------:R-:W-:Y:S01]  /*4440*/  UPRMT UR8, UR37, 0x654, UR33 ;  /* 0x0000065425087896 */ /* 0x000fe20008000021 */
[----:B------:R-:W-:Y:S03]  /*4450*/  IMAD.U32 R8, RZ, RZ, UR9 ;  /* 0x00000009ff087e24 */ /* 0x000fe6000f8e00ff */
[----:B------:R-:W-:Y:S02]  /*4460*/  @!P4 R2UR UR15, R9 ;  /* 0x00000000090fc2ca */ /* 0x000fe400000e0000 */
[----:B------:R-:W-:Y:S02]  /*4470*/  @!P4 R2UR UR14, R8 ;  /* 0x00000000080ec2ca */ /* 0x000fe400000e0000 */
[----:B------:R-:W-:Y:S05]  /*4480*/  @!P4 IADD3 R8, P0, PT, R30, 0x580, RZ ;  /* 0x000005801e08c810 */ /* 0x000fea0007f1e0ff */
[----:B------:R-:W-:Y:S06]  /*4490*/  @!P4 IMAD.X R2, RZ, RZ, R31, P0 ;  /* 0x000000ffff02c224 */ /* 0x000fec00000e061f */
[----:B------:R1:W-:Y:S01]  /*44a0*/  @!UP1 UTMALDG.3D [UR32], [UR14], desc[UR10] ;  /* 0x00000a200e0095b4 */ /* 0x0003e20008011000 */
[----:B------:R1:W-:Y:S01]  /*44b0*/  @!P4 SYNCS.ARRIVE.TRANS64.RED.A0TR RZ, [UR7+0x60], R0 ;  /* 0x00006000ffffc9a7 */ /* 0x0003e20008300407 */
[----:B------:R-:W-:Y:S01]  /*44c0*/  SYNCS.ARRIVE.TRANS64.RED.A1T0 RZ, [UR8], RZ ;  /* 0x000000ffffff79a7 */ /* 0x000fe20008100408 */
[----:B------:R-:W2:Y:S02]  /*44d0*/  SYNCS.PHASECHK.TRANS64.TRYWAIT P2, [UR7+0x88], R14 ;  /* 0x0000880eff0075a7 */ /* 0x000ea40008041107 */
[----:B-12---:R-:W-:Y:S05]  /*44e0*/  @!P2 BRA `(.L_x_77) ;  /* 0x000000500080a947 */ /* 0x006fea0003800000 */
.L_x_169:
[----:B------:R-:W-:Y:S01]  /*44f0*/  @!P4 R2UR UR8, R2 ;  /* 0x000000000208c2ca */ /* 0x000fe200000e0000 */
[----:B------:R-:W-:Y:S01]  /*4500*/  VOTEU.ALL UP1, P4 ;  /* 0x0000000000ff7886 */ /* 0x000fe20002020000 */
[----:B------:R-:W-:Y:S01]  /*4510*/  @!P4 R2UR UR9, R8 ;  /* 0x000000000809c2ca */ /* 0x000fe200000e0000 */
[----:B-1----:R-:W-:Y:S01]  /*4520*/  @!P4 IMAD.MOV.U32 R0, RZ, RZ, 0x2000 ;  /* 0x00002000ff00c424 */ /* 0x002fe200078e00ff */
[----:B------:R-:W-:Y:S01]  /*4530*/  UMOV UR10, 0x0 ;  /* 0x00000000000a7882 */ /* 0x000fe20000000000 */
[----:B------:R-:W-:Y:S01]  /*4540*/  UMOV UR11, 0x10000000 ;  /* 0x10000000000b7882 */ /* 0x000fe20000000000 */
[----:B------:R-:W-:Y:S02]  /*4550*/  @!UP1 UIADD3 UR26, UPT, UPT, UR34, 0x20, URZ ;  /* 0x00000020221a9890 */ /* 0x000fe4000fffe0ff */
[----:B------:R-:W-:Y:S01]  /*4560*/  @!UP1 UIADD3 UR24, UPT, UPT, UR7, 0x2200, URZ ;  /* 0x0000220007189890 */ /* 0x000fe2000fffe0ff */
[----:B------:R-:W-:Y:S01]  /*4570*/  VOTEU.ALL UP1, P4 ;  /* 0x0000000000ff7886 */ /* 0x000fe20002020000 */
[----:B------:R-:W-:Y:S01]  /*4580*/  UMOV UR27, UR35 ;  /* 0x00000023001b7c82 */ /* 0x000fe20008000000 */
[----:B------:R-:W-:Y:S02]  /*4590*/  UMOV UR28, UR36 ;  /* 0x00000024001c7c82 */ /* 0x000fe40008000000 */
        /* <DEDUP_REMOVED lines=12> */
.L_x_171:
[----:B------:R-:W2:Y:S01]  /*4660*/  LDC.64 R12, c[0x0][0xb18] ;  /* 0x0002c600ff0c7b82 */ /* 0x000ea20000000a00 */
[----:B------:R-:W-:Y:S01]  /*4670*/  @!P4 R2UR UR8, R2 ;  /* 0x000000000208c2ca */ /* 0x000fe200000e0000 */
[----:B------:R-:W-:Y:S01]  /*4680*/  VOTEU.ALL UP1, P4 ;  /* 0x0000000000ff7886 */ /* 0x000fe20002020000 */
[----:B------:R-:W-:Y:S01]  /*4690*/  @!P4 R2UR UR9, R8 ;  /* 0x000000000809c2ca */ /* 0x000fe200000e0000 */
[----:B-1----:R-:W-:Y:S01]  /*46a0*/  @!P4 IMAD.MOV.U32 R0, RZ, RZ, 0x2000 ;  /* 0x00002000ff00c424 */ /* 0x002fe200078e00ff */
[----:B------:R-:W-:Y:S03]  /*46b0*/  UMOV UR10, 0x0 ;  /* 0x00000000000a7882 */ /* 0x000fe60000000000 */
[----:B------:R-:W1:Y:S01]  /*46c0*/  @!P1 LDC R2, c[0x0][0xb0c] ;  /* 0x0002c300ff029b82 */ /* 0x000e620000000800 */
[----:B------:R-:W-:Y:S01]  /*46d0*/  @!UP1 UIADD3 UR18, UPT, UPT, UR34, 0x40, URZ ;  /* 0x0000004022129890 */ /* 0x000fe2000fffe0ff */
[----:B------:R-:W-:Y:S01]  /*46e0*/  @P3 SHF.R.U32.HI R26, RZ, 0x10, R21 ;  /* 0x00000010ff1a3819 */ /* 0x000fe20000011615 */
[----:B------:R-:W-:Y:S01]  /*46f0*/  @!UP1 UIADD3 UR16, UPT, UPT, UR7, 0x4200, URZ ;  /* 0x0000420007109890 */ /* 0x000fe2000fffe0ff */
[----:B------:R-:W-:Y:S01]  /*4700*/  VIADD R28, R28, 0x1 ;  /* 0x000000011c1c7836 */ /* 0x000fe20000000000 */
[----:B------:R-:W-:Y:S01]  /*4710*/  VOTEU.ALL UP1, P4 ;  /* 0x0000000000ff7886 */ /* 0x000fe20002020000 */
[----:B------:R-:W-:Y:S01]  /*4720*/  UMOV UR11, 0x10000000 ;  /* 0x10000000000b7882 */ /* 0x000fe20000000000 */
[----:B------:R-:W-:Y:S01]  /*4730*/  UMOV UR19, UR35 ;  /* 0x0000002300137c82 */ /* 0x000fe20008000000 */
[----:B------:R-:W-:Y:S01]  /*4740*/  IMAD.U32 R9, RZ, RZ, UR8 ;  /* 0x00000008ff097e24 */ /* 0x000fe2000f8e00ff */
[----:B------:R-:W-:Y:S01]  /*4750*/  UMOV UR20, UR36 ;  /* 0x0000002400147c82 */ /* 0x000fe20008000000 */
[----:B------:R-:W-:Y:S01]  /*4760*/  IMAD.U32 R8, RZ, RZ, UR9 ;  /* 0x00000009ff087e24 */ /* 0x000fe2000f8e00ff */
[----:B------:R-:W-:Y:S02]  /*4770*/  UPRMT UR8, UR37, 0x654, UR17 ;  /* 0x0000065425087896 */ /* 0x000fe40008000011 */
[----:B------:R-:W-:Y:S02]  /*4780*/  @!P4 R2UR UR15, R9 ;  /* 0x00000000090fc2ca */ /* 0x000fe400000e0000 */
[----:B------:R-:W-:Y:S02]  /*4790*/  @!P4 R2UR UR14, R8 ;  /* 0x00000000080ec2ca */ /* 0x000fe400000e0000 */
[----:B------:R-:W3:Y:S11]  /*47a0*/  LDC.64 R8, c[0x0][0xb10] ;  /* 0x0002c400ff087b82 */ /* 0x000ef60000000a00 */
[----:B------:R1:W-:Y:S01]  /*47b0*/  @!UP1 UTMALDG.3D [UR16], [UR14], desc[UR10] ;  /* 0x00000a100e0095b4 */ /* 0x0003e20008011000 */
[----:B------:R5:W-:Y:S01]  /*47c0*/  @!P4 SYNCS.ARRIVE.TRANS64.RED.A0TR RZ, [UR7+0x70], R0 ;  /* 0x00007000ffffc9a7 */ /* 0x000be20008300407 */
[C---:B---3--:R-:W-:Y:S01]  /*47d0*/  @!P1 IMAD.HI.U32 R8, R11.reuse, R8, RZ ;  /* 0x000000080b089227 */ /* 0x048fe200078e00ff */
[----:B--2---:R-:W-:Y:S02]  /*47e0*/  @!P1 ISETP.NE.AND P0, PT, R12, 0x1, PT ;  /* 0x000000010c00980c */ /* 0x004fe40003f05270 */
[----:B-1----:R-:W-:Y:S01]  /*47f0*/  @!P1 ISETP.NE.AND P2, PT, R2, 0x1, PT ;  /* 0x000000010200980c */ /* 0x002fe20003f45270 */
[----:B------:R-:W-:Y:S01]  /*4800*/  SYNCS.ARRIVE.TRANS64.RED.A1T0 RZ, [UR8], RZ ;  /* 0x000000ffffff79a7 */ /* 0x000fe20008100408 */
[C---:B------:R-:W-:Y:S01]  /*4810*/  @!P1 IMAD.HI.U32 R13, R10.reuse, R13, RZ ;  /* 0x0000000d0a0d9227 */ /* 0x040fe200078e00ff */
[----:B------:R-:W-:Y:S04]  /*4820*/  @!P1 SHF.R.U32.HI R8, RZ, R9, R8 ;  /* 0x00000009ff089219 */ /* 0x000fe80000011608 */
[----:B------:R-:W-:Y:S01]  /*4830*/  @!P1 SEL R8, R11, R8, !P2 ;  /* 0x000000080b089207 */ /* 0x000fe20005000000 */
[----:B------:R-:W1:Y:S01]  /*4840*/  SYNCS.PHASECHK.TRANS64.TRYWAIT P5, [UR7+0x98], R14 ;  /* 0x0000980eff0075a7 */ /* 0x000e6200080a1107 */
[----:B-----5:R-:W2:Y:S02]  /*4850*/  @!P1 LDC R0, c[0x0][0xb20] ;  /* 0x0002c800ff009b82 */ /* 0x020ea40000000800 */
[----:B--2---:R-:W-:Y:S04]  /*4860*/  @!P1 SHF.R.U32.HI R0, RZ, R0, R13 ;  /* 0x00000000ff009219 */ /* 0x004fe8000001160d */
[----:B------:R-:W-:Y:S05]  /*4870*/  @!P1 SEL R9, R10, R0, !P0 ;  /* 0x000000000a099207 */ /* 0x000fea0004000000 */
[----:B------:R-:W-:Y:S02]  /*4880*/  @!P1 IMAD.IADD R0, R9, 0x1, -R8 ;  /* 0x0000000109009824 */ /* 0x000fe400078e0a08 */
[----:B------:R-:W-:Y:S02]  /*4890*/  @!P1 IMAD.IADD R8, R8, 0x1, -R9 ;  /* 0x0000000108089824 */ /* 0x000fe400078e0a09 */
[----:B------:R-:W-:Y:S02]  /*48a0*/  @!P1 IMAD R11, R0, R2, R11 ;  /* 0x00000002000b9224 */ /* 0x000fe400078e020b */
[----:B------:R-:W-:Y:S01]  /*48b0*/  @!P1 IMAD R10, R8, R12, R10 ;  /* 0x0000000c080a9224 */ /* 0x000fe200078e020a */
[----:B-1----:R-:W-:Y:S06]  /*48c0*/  @!P5 BRA `(.L_x_79) ;  /* 0x0000004c00b8d947 */ /* 0x002fec0003800000 */
.L_x_173:
[----:B------:R-:W-:Y:S01]  /*48d0*/  @!P4 IADD3 R2, P0, PT, R30, 0x580, RZ ;  /* 0x000005801e02c810 */ /* 0x000fe20007f1e0ff */
[----:B------:R-:W-:Y:S01]  /*48e0*/  VOTEU.ALL UP1, P4 ;  /* 0x0000000000ff7886 */ /* 0x000fe20002020000 */
[----:B------:R-:W-:Y:S01]  /*48f0*/  UMOV UR18, 0x0 ;  /* 0x0000000000127882 */ /* 0x000fe20000000000 */
[----:B------:R-:W-:Y:S01]  /*4900*/  UMOV UR19, 0x10000000 ;  /* 0x1000000000137882 */ /* 0x000fe20000000000 */
[----:B------:R-:W-:Y:S01]  /*4910*/  @!P4 R2UR UR9, R2 ;  /* 0x000000000209c2ca */ /* 0x000fe200000e0000 */
[----:B-1----:R-:W-:Y:S01]  /*4920*/  @!P4 IMAD.X R0, RZ, RZ, R31, P0 ;  /* 0x000000ffff00c224 */ /* 0x002fe200000e061f */
[----:B------:R-:W-:Y:S01]  /*4930*/  @!UP1 UIADD3 UR10, UPT, UPT, UR34, 0x60, URZ ;  /* 0x00000060220a9890 */ /* 0x000fe2000fffe0ff */
[----:B------:R-:W-:Y:S01]  /*4940*/  ISETP.NE.AND P0, PT, R28, 0x2, PT ;  /* 0x000000021c00780c */ /* 0x000fe20003f05270 */
[----:B------:R-:W-:Y:S01]  /*4950*/  UMOV UR11, UR35 ;  /* 0x00000023000b7c82 */ /* 0x000fe20008000000 */
[----:B------:R-:W-:Y:S01]  /*4960*/  UMOV UR12, UR36 ;  /* 0x00000024000c7c82 */ /* 0x000fe20008000000 */
[----:B------:R-:W-:Y:S01]  /*4970*/  @!P4 R2UR UR8, R0 ;  /* 0x000000000008c2ca */ /* 0x000fe200000e0000 */
[----:B------:R-:W-:Y:S01]  /*4980*/  IMAD.IADD R14, R10, 0x1, R86 ;  /* 0x000000010a0e7824 */ /* 0x000fe200078e0256 */
[----:B------:R-:W-:Y:S01]  /*4990*/  @P3 R2UR UR36, R26 ;  /* 0x000000001a2432ca */ /* 0x000fe200000e0000 */
[----:B------:R-:W-:Y:S01]  /*49a0*/  IMAD.IADD R15, R11, 0x1, R87 ;  /* 0x000000010b0f7824 */ /* 0x000fe200078e0257 */
[----:B------:R-:W-:Y:S02]  /*49b0*/  SEL R0, RZ, 0x1, P0 ;  /* 0x00000001ff007807 */ /* 0x000fe40000000000 */
[----:B------:R-:W-:Y:S01]  /*49c0*/  LOP3.LUT R29, R29, 0x1, RZ, 0x3c, !PT ;  /* 0x000000011d1d7812 */ /* 0x000fe200078e3cff */
[----:B------:R-:W-:Y:S01]  /*49d0*/  IMAD.U32 R8, RZ, RZ, UR9 ;  /* 0x00000009ff087e24 */ /* 0x000fe2000f8e00ff */
[----:B------:R-:W-:Y:S01]  /*49e0*/  @!UP1 UIADD3 UR9, UPT, UPT, UR7, 0x78, URZ ;  /* 0x0000007807099890 */ /* 0x000fe2000fffe0ff */
[----:B------:R-:W-:Y:S02]  /*49f0*/  LOP3.LUT R27, R27, R0, RZ, 0x3c, !PT ;  /* 0x000000001b1b7212 */ /* 0x000fe400078e3cff */
[----:B------:R-:W-:Y:S02]  /*4a00*/  SEL R28, R28, RZ, P0 ;  /* 0x000000ff1c1c7207 */ /* 0x000fe40000000000 */
[----:B------:R-:W-:Y:S01]  /*4a10*/  IMAD.U32 R9, RZ, RZ, UR8 ;  /* 0x00000008ff097e24 */ /* 0x000fe2000f8e00ff */
[----:B------:R-:W-:Y:S01]  /*4a20*/  @!P4 R2UR UR14, R8 ;  /* 0x00000000080ec2ca */ /* 0x000fe200000e0000 */
[----:B------:R-:W-:Y:S01]  /*4a30*/  @!UP1 UIADD3 UR8, UPT, UPT, UR7, 0x6200, URZ ;  /* 0x0000620007089890 */ /* 0x000fe2000fffe0ff */
[----:B------:R-:W-:Y:S02]  /*4a40*/  VOTEU.ALL UP1, P4 ;  /* 0x0000000000ff7886 */ /* 0x000fe40002020000 */
[----:B------:R-:W-:Y:S11]  /*4a50*/  @!P4 R2UR UR15, R9 ;  /* 0x00000000090fc2ca */ /* 0x000ff600000e0000 */
[----:B------:R-:W-:Y:S02]  /*4a60*/  @!UPT UIADD3 URZ, UPT, UPT, URZ, URZ, URZ ;  /* 0x000000fffffff290 */ /* 0x000fe4000fffe0ff */
[----:B------:R2:W-:Y:S01]  /*4a70*/  @!UP1 UTMALDG.3D [UR8], [UR14], desc[UR18] ;  /* 0x000012080e0095b4 */ /* 0x0005e20008011000 */
[----:B------:R2:W-:Y:S01]  /*4a80*/  @!P4 SYNCS.ARRIVE.TRANS64.RED.A0TR RZ, [UR7+0x78], R25 ;  /* 0x00007819ffffc9a7 */ /* 0x0005e20008300407 */
[----:B------:R-:W-:Y:S01]  /*4a90*/  UPLOP3.LUT UP1, UPT, UPT, UPT, UPT, 0x80, 0x8 ;  /* 0x000000000008789c */ /* 0x000fe20003f2f070 */
[----:B------:R-:W-:Y:S01]  /*4aa0*/  SYNCS.ARRIVE.TRANS64.RED.A1T0 RZ, [UR13], RZ ;  /* 0x000000ffffff79a7 */ /* 0x000fe2000810040d */
[----:B------:R-:W-:Y:S09]  /*4ab0*/  @P3 BRA `(.L_x_80) ;  /* 0xfffffff000a03947 */ /* 0x000ff2000383ffff */
[----:B------:R-:W-:-:S04]  /*4ac0*/  SHF.L.U32 R2, R29, 0x1f, RZ ;  /* 0x0000001f1d027819 */ /* 0x000fc800000006ff */
[----:B------:R-:W1:Y:S02]  /*4ad0*/  SYNCS.PHASECHK.TRANS64.TRYWAIT P0, [UR7+0x80], R2 ;  /* 0x00008002ff0075a7 */ /* 0x000e640008001107 */
[----:B-1----:R-:W-:Y:S05]  /*4ae0*/  @!P0 BRA `(.L_x_81) ;  /* 0x0000004c00488947 */ /* 0x002fea0003800000 */
.L_x_175:
[----:B------:R-:W3:Y:S02]  /*4af0*/  SYNCS.PHASECHK.TRANS64.TRYWAIT P0, [UR7+0x88], R2 ;  /* 0x00008802ff0075a7 */ /* 0x000ee40008001107 */
[----:B---3--:R-:W-:Y:S05]  /*4b00*/  @!P0 BRA `(.L_x_82) ;  /* 0x0000004c00588947 */ /* 0x008fea0003800000 */
.L_x_177:
[----:B------:R-:W3:Y:S02]  /*4b10*/  SYNCS.PHASECHK.TRANS64.TRYWAIT P0, [UR7+0x90], R2 ;  /* 0x00009002ff0075a7 */ /* 0x000ee40008001107 */
[----:B---3--:R-:W-:Y:S05]  /*4b20*/  @!P0 BRA `(.L_x_83) ;  /* 0x0000004c00688947 */ /* 0x008fea0003800000 */
.L_x_179:
[----:B-1----:R-:W-:-:S07]  /*4b30*/  MOV R0, UR7 ;  /* 0x0000000700007c02 */ /* 0x002fce0008000f00 */
.L_x_84:
[----:B-1----:R-:W-:-:S04]  /*4b40*/  SHF.L.U32 R2, R29, 0x1f, RZ ;  /* 0x0000001f1d027819 */ /* 0x002fc800000006ff */
[----:B------:R1:W3:Y:S03]  /*4b50*/  SYNCS.PHASECHK.TRANS64.TRYWAIT P0, [R0+URZ+0x98], R2 ;  /* 0x00009802000075a7 */ /* 0x0002e600080011ff */
[----:B---3--:R-:W-:Y:S05]  /*4b60*/  @!P0 NANOSLEEP.SYNCS 0x989680 ;  /* 0x009896800000895d */ /* 0x008fea0003900000 */
[----:B------:R-:W3:Y:S02]  /*4b70*/  @!P0 SYNCS.PHASECHK.TRANS64 P0, [R0+URZ+0x98], R2 ;  /* 0x00009802000085a7 */ /* 0x000ee400080010ff */
[----:B--23--:R-:W-:Y:S05]  /*4b80*/  @P0 EXIT ;  /* 0x000000000000094d */ /* 0x00cfea0003800000 */
[----:B------:R-:W-:Y:S05]  /*4b90*/  BRA `(.L_x_84) ;  /* 0xfffffffc00e87947 */ /* 0x000fea000383ffff */
.L_x_69:
[----:B------:R-:W-:-:S06]  /*4ba0*/  UISETP.GE.AND UP1, UPT, UR8, 0x4, UPT ;  /* 0x000000040800788c */ /* 0x000fcc000bf26270 */
[----:B------:R-:W-:-:S13]  /*4bb0*/  PLOP3.LUT P0, PT, PT, PT, UP1, 0x80, 0x8 ;  /* 0x000000000008781c */ /* 0x000fda0003f0f018 */
[----:B------:R-:W-:Y:S05]  /*4bc0*/  @!P0 EXIT ;  /* 0x000000000000894d */ /* 0x000fea0003800000 */
[----:B------:R-:W-:Y:S01]  /*4bd0*/  BAR.SYNC.DEFER_BLOCKING 0x6, 0xa0 ;  /* 0x0182800000007b1d */ /* 0x000fe20000010000 */
[C---:B------:R-:W-:Y:S01]  /*4be0*/  IMAD.SHL.U32 R2, R101.reuse, 0x20, RZ ;  /* 0x0000002065027824 */ /* 0x040fe200078e00ff */
[C---:B------:R-:W-:Y:S01]  /*4bf0*/  SHF.L.U32 R46, R101.reuse, 0x10, RZ ;  /* 0x00000010652e7819 */ /* 0x040fe200000006ff */
[C---:B------:R-:W-:Y:S01]  /*4c00*/  IMAD.SHL.U32 R100, R101.reuse, 0x4, RZ ;  /* 0x0000000465647824 */ /* 0x040fe200078e00ff */
[C---:B------:R-:W-:Y:S01]  /*4c10*/  LOP3.LUT R102, R101.reuse, 0x60, RZ, 0xc0, !PT ;  /* 0x0000006065667812 */ /* 0x040fe200078ec0ff */
[----:B------:R-:W-:Y:S01]  /*4c20*/  HFMA2 R97, -RZ, RZ, 0, 5.9604644775390625e-08 ;  /* 0x00000001ff617431 */ /* 0x000fe200000001ff */
[----:B------:R-:W-:Y:S02]  /*4c30*/  UMOV UR48, 0x400 ;  /* 0x0000040000307882 */ /* 0x000fe40000000000 */
[----:B------:R-:W1:Y:S01]  /*4c40*/  LDC R91, c[0x0][0x370] ;  /* 0x0000dc00ff5b7b82 */ /* 0x000e620000000800 */
[----:B------:R-:W-:Y:S01]  /*4c50*/  ULEA UR48, UR37, UR48, 0x18 ;  /* 0x0000003025307291 */ /* 0x000fe2000f8ec0ff */
[----:B------:R-:W-:Y:S01]  /*4c60*/  LOP3.LUT R3, R2, 0xc0, RZ, 0xc0, !PT ;  /* 0x000000c002037812 */ /* 0x000fe200078ec0ff */
[----:B------:R-:W-:Y:S01]  /*4c70*/  HFMA2 R95, -RZ, RZ, 0, 0 ;  /* 0x00000000ff5f7431 */ /* 0x000fe200000001ff */
[----:B------:R-:W-:Y:S01]  /*4c80*/  LOP3.LUT R99, R101, 0x2, RZ, 0xc0, !PT ;  /* 0x0000000265637812 */ /* 0x000fe200078ec0ff */
[----:B------:R-:W-:Y:S01]  /*4c90*/  UIADD3 UR4, UPT, UPT, UR48, 0x200, URZ ;  /* 0x0000020030047890 */ /* 0x000fe2000fffe0ff */
[----:B------:R-:W-:Y:S01]  /*4ca0*/  LOP3.LUT R100, R3, 0x18, R100, 0xf8, !PT ;  /* 0x0000001803647812 */ /* 0x000fe200078ef864 */
[----:B------:R-:W-:Y:S01]  /*4cb0*/  IMAD.MOV.U32 R45, RZ, RZ, RZ ;  /* 0x000000ffff2d7224 */ /* 0x000fe200078e00ff */
[----:B------:R-:W2:Y:S01]  /*4cc0*/  LDC R42, c[0x0][0xb0c] ;  /* 0x0002c300ff2a7b82 */ /* 0x000ea20000000800 */
[----:B------:R-:W-:Y:S01]  /*4cd0*/  LOP3.LUT R46, R46, 0x600000, RZ, 0xc0, !PT ;  /* 0x006000002e2e7812 */ /* 0x000fe200078ec0ff */
[----:B------:R-:W-:Y:S01]  /*4ce0*/  IMAD.MOV.U32 R105, RZ, RZ, RZ ;  /* 0x000000ffff697224 */ /* 0x000fe200078e00ff */
[----:B------:R-:W-:Y:S01]  /*4cf0*/  LOP3.LUT R100, R100, 0xf20, R2, 0xf8, !PT ;  /* 0x00000f2064647812 */ /* 0x000fe200078ef802 */
[----:B------:R-:W-:Y:S01]  /*4d00*/  IMAD.U32 R93, RZ, RZ, UR4 ;  /* 0x00000004ff5d7e24 */ /* 0x000fe2000f8e00ff */
[----:B------:R-:W-:Y:S01]  /*4d10*/  LOP3.LUT R101, R101, 0x4, RZ, 0xc0, !PT ;  /* 0x0000000465657812 */ /* 0x000fe200078ec0ff */
[----:B------:R-:W4:Y:S01]  /*4d20*/  LDCU.64 UR52, c[0x0][0x348] ;  /* 0x00006900ff3477ac */ /* 0x000f220008000a00 */
[----:B------:R-:W-:Y:S01]  /*4d30*/  MOV R96, RZ ;  /* 0x000000ff00607202 */ /* 0x000fe20000000f00 */
[----:B------:R-:W1:Y:S01]  /*4d40*/  LDC R89, c[0x0][0xb20] ;  /* 0x0002c800ff597b82 */ /* 0x000e620000000800 */
[----:B------:R-:W3:Y:S01]  /*4d50*/  LDS R0, [UR48+0x160] ;  /* 0x00016030ff007984 */ /* 0x000ee20008000800 */
[----:B------:R-:W-:Y:S01]  /*4d60*/  IMAD R100, R100, 0x2, R93 ;  /* 0x0000000264647824 */ /* 0x000fe200078e025d */
[----:B------:R-:W1:Y:S03]  /*4d70*/  LDCU.64 UR38, c[0x0][0x888] ;  /* 0x00011100ff2677ac */ /* 0x000e660008000a00 */
[--C-:B------:R-:W-:Y:S01]  /*4d80*/  IMAD R99, R99, -0x10, R100.reuse ;  /* 0xfffffff063637824 */ /* 0x100fe200078e0264 */
[----:B------:R-:W1:Y:S01]  /*4d90*/  LDCU.64 UR44, c[0x0][0x890] ;  /* 0x00011200ff2c77ac */ /* 0x000e620008000a00 */
[----:B------:R-:W1:Y:S01]  /*4da0*/  LDC R41, c[0x0][0xb30] ;  /* 0x0002cc00ff297b82 */ /* 0x000e620000000800 */
[----:B------:R-:W-:Y:S01]  /*4db0*/  IMAD R98, R101, -0x10, R100 ;  /* 0xfffffff065627824 */ /* 0x000fe200078e0264 */
[----:B------:R-:W-:Y:S01]  /*4dc0*/  UMOV UR49, URZ ;  /* 0x000000ff00317c82 */ /* 0x000fe20008000000 */
[----:B------:R-:W-:-:S05]  /*4dd0*/  UMOV UR51, URZ ;  /* 0x000000ff00337c82 */ /* 0x000fca0008000000 */
[----:B------:R-:W1:Y:S08]  /*4de0*/  LDC.64 R84, c[0x0][0xb10] ;  /* 0x0002c400ff547b82 */ /* 0x000e700000000a00 */
[----:B------:R-:W1:Y:S08]  /*4df0*/  LDC.64 R38, c[0x0][0xb18] ;  /* 0x0002c600ff267b82 */ /* 0x000e700000000a00 */
[----:B------:R-:W1:Y:S08]  /*4e00*/  LDC.64 R36, c[0x0][0xb28] ;  /* 0x0002ca00ff247b82 */ /* 0x000e700000000a00 */
[----:B------:R-:W1:Y:S01]  /*4e10*/  LDC.64 R82, c[0x0][0x8b0] ;  /* 0x00022c00ff527b82 */ /* 0x000e620000000a00 */
[----:B---3--:R-:W-:-:S07]  /*4e20*/  IMAD.IADD R46, R0, 0x1, R46 ;  /* 0x00000001002e7824 */ /* 0x008fce00078e022e */
[----:B------:R-:W3:Y:S08]  /*4e30*/  LDC.64 R80, c[0x0][0x8a8] ;  /* 0x00022a00ff507b82 */ /* 0x000ef00000000a00 */
[----:B--2-4-:R-:W1:Y:S02]  /*4e40*/  LDC R90, c[0x0][0x374] ;  /* 0x0000dd00ff5a7b82 */ /* 0x014e640000000800 */
.L_x_128:
[----:B------:R-:W-:Y:S02]  /*4e50*/  LEA R0, R105, UR48, 0x3 ;  /* 0x0000003069007c11 */ /* 0x000fe4000f8e18ff */
[----:B------:R-:W-:Y:S02]  /*4e60*/  SHF.L.U32 R2, R95, 0x1f, RZ ;  /* 0x0000001f5f027819 */ /* 0x000fe400000006ff */
[----:B-1----:R-:W-:Y:S02]  /*4e70*/  LEA R16, R105, UR48, 0x4 ;  /* 0x0000003069107c11 */ /* 0x002fe4000f8e20ff */
[----:B------:R-:W2:Y:S02]  /*4e80*/  SYNCS.PHASECHK.TRANS64.TRYWAIT P0, [R0+URZ+0xb0], R2 ;  /* 0x0000b002000075a7 */ /* 0x000ea400080011ff */
[----:B--23--:R-:W-:Y:S05]  /*4e90*/  @!P0 BRA `(.L_x_85) ;  /* 0x0000004800a48947 */ /* 0x00cfea0003800000 */
.L_x_180:
[----:B------:R-:W4:Y:S01]  /*4ea0*/  LDC.64 R10, c[0x0][0xb10] ;  /* 0x0002c400ff0a7b82 */ /* 0x000f220000000a00 */
[----:B------:R-:W3:Y:S01]  /*4eb0*/  LDS.128 R16, [R16+0x140] ;  /* 0x0001400010107984 */ /* 0x000ee20000000c00 */
[----:B-1----:R-:W-:Y:S01]  /*4ec0*/  ISETP.NE.AND P1, PT, R41, 0x1, PT ;  /* 0x000000012900780c */ /* 0x002fe20003f25270 */
[----:B--2---:R-:W-:Y:S01]  /*4ed0*/  VIADD R0, R0, 0xc0 ;  /* 0x000000c000007836 */ /* 0x004fe20000000000 */
[----:B------:R-:W-:Y:S04]  /*4ee0*/  ISETP.GE.AND P0, PT, R40, 0x1, PT ;  /* 0x000000012800780c */ /* 0x000fe80003f06270 */
[----:B------:R-:W1:Y:S01]  /*4ef0*/  LDC.64 R8, c[0x0][0xb18] ;  /* 0x0002c600ff087b82 */ /* 0x000e620000000a00 */
[----:B------:R-:W-:Y:S01]  /*4f00*/  PRMT R0, RZ, 0x654, R0 ;  /* 0x00000654ff007816 */ /* 0x000fe20000000000 */
[----:B------:R-:W-:Y:S01]  /*4f10*/  @!PT LDS RZ, [RZ] ;  /* 0x00000000fffff984 */ /* 0x000fe20000000800 */
[----:B------:R-:W-:Y:S01]  /*4f20*/  @!PT LDS RZ, [RZ] ;  /* 0x00000000fffff984 */ /* 0x000fe20000000800 */
[----:B------:R-:W-:Y:S01]  /*4f30*/  @!PT LDS RZ, [RZ] ;  /* 0x00000000fffff984 */ /* 0x000fe20000000800 */
[----:B------:R-:W-:Y:S01]  /*4f40*/  @!PT LDS RZ, [RZ] ;  /* 0x00000000fffff984 */ /* 0x000fe20000000800 */
[----:B------:R2:W-:Y:S06]  /*4f50*/  MEMBAR.ALL.CTA ;  /* 0x0000000000007992 */ /* 0x0005ec0000008000 */
[----:B--2---:R-:W2:Y:S01]  /*4f60*/  FENCE.VIEW.ASYNC.S ;  /* 0x00000000000073c6 */ /* 0x004ea20000000000 */
[----:B------:R-:W1:Y:S08]  /*4f70*/  @!P1 LDC R12, c[0x0][0xb20] ;  /* 0x0002c800ff0c9b82 */ /* 0x000e700000000800 */
[----:B------:R-:W1:Y:S01]  /*4f80*/  @!P1 LDC R7, c[0x0][0xb0c] ;  /* 0x0002c300ff079b82 */ /* 0x000e620000000800 */
[----:B--2---:R2:W-:Y:S01]  /*4f90*/  SYNCS.ARRIVE.TRANS64.RED.A1T0 RZ, [R0+URZ], RZ ;  /* 0x000000ff00ff79a7 */ /* 0x0045e200081004ff */
[----:B---3--:R-:W-:Y:S04]  /*4fa0*/  LOP3.LUT P4, RZ, R18, 0x1, RZ, 0xc0, !PT ;  /* 0x0000000112ff7812 */ /* 0x008fe8000788c0ff */
[----:B------:R-:W-:Y:S09]  /*4fb0*/  P2R R103, PR, RZ, 0x10 ;  /* 0x00000010ff677803 */ /* 0x000ff20000000000 */
[----:B------:R-:W-:Y:S02]  /*4fc0*/  @P4 MOV R44, R16 ;  /* 0x00000010002c4202 */ /* 0x000fe40000000f00 */
[----:B------:R-:W-:Y:S01]  /*4fd0*/  @P4 LOP3.LUT R43, R17, 0xffff, RZ, 0xc0, !PT ;  /* 0x0000ffff112b4812 */ /* 0x000fe200078ec0ff */
[----:B--2-4-:R-:W-:Y:S06]  /*4fe0*/  @!P0 BRA `(.L_x_86) ;  /* 0x0000000000a48947 */ /* 0x014fec0003800000 */
[----:B------:R-:W-:Y:S01]  /*4ff0*/  IMAD.HI.U32 R0, R90, R39, RZ ;  /* 0x000000275a007227 */ /* 0x000fe200078e00ff */
[----:B------:R-:W-:Y:S02]  /*5000*/  ISETP.NE.AND P0, PT, R38, 0x1, PT ;  /* 0x000000012600780c */ /* 0x000fe40003f05270 */
[----:B------:R-:W-:Y:S01]  /*5010*/  ISETP.NE.AND P2, PT, R40, 0x1, PT ;  /* 0x000000012800780c */ /* 0x000fe20003f45270 */
[----:B------:R-:W-:Y:S01]  /*5020*/  IMAD.HI.U32 R4, R91, R84, RZ ;  /* 0x000000545b047227 */ /* 0x000fe200078e00ff */
[----:B------:R-:W-:Y:S02]  /*5030*/  SHF.R.U32.HI R0, RZ, R89, R0 ;  /* 0x00000059ff007219 */ /* 0x000fe40000011600 */
[----:B------:R-:W-:Y:S01]  /*5040*/  ISETP.NE.AND P3, PT, R42, 0x1, PT ;  /* 0x000000012a00780c */ /* 0x000fe20003f65270 */
[----:B------:R-:W-:Y:S01]  /*5050*/  IMAD.HI.U32 R6, R43, R39, RZ ;  /* 0x000000272b067227 */ /* 0x000fe200078e00ff */
[-C--:B------:R-:W-:Y:S02]  /*5060*/  SHF.R.U32.HI R4, RZ, R85.reuse, R4 ;  /* 0x00000055ff047219 */ /* 0x080fe40000011604 */
[----:B------:R-:W-:Y:S01]  /*5070*/  SEL R0, R90, R0, !P0 ;  /* 0x000000005a007207 */ /* 0x000fe20004000000 */
[----:B------:R-:W-:Y:S01]  /*5080*/  IMAD.HI.U32 R5, R44, R84, RZ ;  /* 0x000000542c057227 */ /* 0x000fe200078e00ff */
[----:B------:R-:W-:Y:S03]  /*5090*/  SEL R4, R91, R4, !P3 ;  /* 0x000000045b047207 */ /* 0x000fe60005800000 */
[-C--:B------:R-:W-:Y:S01]  /*50a0*/  IMAD.HI.U32 R3, R0, R36.reuse, RZ ;  /* 0x0000002400037227 */ /* 0x080fe200078e00ff */
[----:B------:R-:W-:Y:S03]  /*50b0*/  SHF.R.U32.HI R5, RZ, R85, R5 ;  /* 0x00000055ff057219 */ /* 0x000fe60000011605 */
[----:B------:R-:W-:Y:S01]  /*50c0*/  IMAD.HI.U32 R2, R4, R36, RZ ;  /* 0x0000002404027227 */ /* 0x000fe200078e00ff */
[----:B------:R-:W-:Y:S02]  /*50d0*/  @P2 SHF.R.U32.HI R0, RZ, R37, R3 ;  /* 0x00000025ff002219 */ /* 0x000fe40000011603 */
[----:B------:R-:W-:Y:S02]  /*50e0*/  SHF.R.U32.HI R3, RZ, R89, R6 ;  /* 0x00000059ff037219 */ /* 0x000fe40000011606 */
[----:B------:R-:W-:Y:S01]  /*50f0*/  @P2 SHF.R.U32.HI R4, RZ, R37, R2 ;  /* 0x00000025ff042219 */ /* 0x000fe20000011602 */
[----:B------:R-:W-:Y:S01]  /*5100*/  IMAD R0, R40, R0, RZ ;  /* 0x0000000028007224 */ /* 0x000fe200078e02ff */
[----:B------:R-:W-:Y:S02]  /*5110*/  SEL R3, R43, R3, !P0 ;  /* 0x000000032b037207 */ /* 0x000fe40004000000 */
[----:B------:R-:W-:Y:S01]  /*5120*/  SEL R2, R44, R5, !P3 ;  /* 0x000000052c027207 */ /* 0x000fe20005800000 */
[----:B------:R-:W-:Y:S01]  /*5130*/  IMAD R5, R40, R4, RZ ;  /* 0x0000000428057224 */ /* 0x000fe200078e02ff */
[C---:B------:R-:W-:Y:S01]  /*5140*/  ISETP.GE.AND P0, PT, R3.reuse, R0, PT ;  /* 0x000000000300720c */ /* 0x040fe20003f06270 */
[C---:B------:R-:W-:Y:S03]  /*5150*/  IMAD.HI.U32 R0, R3.reuse, R36, RZ ;  /* 0x0000002403007227 */ /* 0x040fe600078e00ff */
[C---:B------:R-:W-:Y:S02]  /*5160*/  ISETP.GE.OR P0, PT, R2.reuse, R5, P0 ;  /* 0x000000050200720c */ /* 0x040fe40000706670 */
[----:B------:R-:W-:Y:S04]  /*5170*/  SHF.R.U32.HI R0, RZ, R37, R0 ;  /* 0x00000025ff007219 */ /* 0x000fe80000011600 */
[C---:B------:R-:W-:Y:S05]  /*5180*/  SEL R6, R3.reuse, R0, !P2 ;  /* 0x0000000003067207 */ /* 0x040fea0005000000 */
        /* <DEDUP_REMOVED lines=14> */
[----:B------:R-:W-:Y:S07]  /*5270*/  IMAD R43, R3, R38, R43 ;  /* 0x00000026032b7224 */ /* 0x000fee00078e022b */
.L_x_86:
[----:B-1----:R-:W-:Y:S01]  /*5280*/  @!P1 ISETP.NE.AND P0, PT, R8, 0x1, PT ;  /* 0x000000010800980c */ /* 0x002fe20003f05270 */
[----:B------:R-:W-:Y:S01]  /*5290*/  @!P1 IMAD.HI.U32 R2, R43, R9, RZ ;  /* 0x000000092b029227 */ /* 0x000fe200078e00ff */
[----:B------:R-:W-:Y:S01]  /*52a0*/  R2UR UR42, R15 ;  /* 0x000000000f2a72ca */ /* 0x000fe200000e0000 */
[----:B------:R-:W-:Y:S01]  /*52b0*/  BSSY.RECONVERGENT B6, `(.L_x_87) ;  /* 0x0000031000067945 */ /* 0x000fe20003800200 */
[----:B------:R-:W-:Y:S01]  /*52c0*/  R2UR UR41, R14 ;  /* 0x000000000e2972ca */ /* 0x000fe200000e0000 */
[C---:B------:R-:W-:Y:S01]  /*52d0*/  @!P1 IMAD.HI.U32 R0, R44.reuse, R10, RZ ;  /* 0x0000000a2c009227 */ /* 0x040fe200078e00ff */
[----:B------:R-:W-:Y:S02]  /*52e0*/  @!P1 SHF.R.U32.HI R2, RZ, R12, R2 ;  /* 0x0000000cff029219 */ /* 0x000fe40000011602 */
[----:B------:R-:W-:Y:S01]  /*52f0*/  @!P1 ISETP.NE.AND P2, PT, R7, 0x1, PT ;  /* 0x000000010700980c */ /* 0x000fe20003f45270 */
[----:B------:R-:W-:Y:S01]  /*5300*/  VIADD R105, R105, 0x1 ;  /* 0x0000000169697836 */ /* 0x000fe20000000000 */
[----:B------:R-:W-:Y:S02]  /*5310*/  @!P1 SEL R2, R43, R2, !P0 ;  /* 0x000000022b029207 */ /* 0x000fe40004000000 */
[----:B------:R-:W-:Y:S02]  /*5320*/  @!P1 SHF.R.U32.HI R0, RZ, R11, R0 ;  /* 0x0000000bff009219 */ /* 0x000fe40000011600 */
[----:B------:R-:W-:Y:S01]  /*5330*/  LOP3.LUT P0, RZ, R93, 0x1b0, RZ, 0xc0, !PT ;  /* 0x000001b05dff7812 */ /* 0x000fe2000780c0ff */
[----:B------:R-:W-:Y:S01]  /*5340*/  USHF.L.U32 UR42, UR42, 0x7, URZ ;  /* 0x000000072a2a7899 */ /* 0x000fe200080006ff */
[----:B------:R-:W-:Y:S01]  /*5350*/  @!P1 SEL R3, R44, R0, !P2 ;  /* 0x000000002c039207 */ /* 0x000fe20005000000 */
[----:B------:R-:W-:Y:S01]  /*5360*/  USHF.L.U32 UR41, UR41, 0x7, URZ ;  /* 0x0000000729297899 */ /* 0x000fe200080006ff */
[----:B------:R-:W-:Y:S03]  /*5370*/  @P4 SHF.R.U32.HI R94, RZ, 0x10, R17 ;  /* 0x00000010ff5e4819 */ /* 0x000fe60000011611 */
[----:B------:R-:W-:Y:S02]  /*5380*/  @!P1 IMAD.IADD R0, R2, 0x1, -R3 ;  /* 0x0000000102009824 */ /* 0x000fe400078e0a03 */
[----:B------:R-:W-:Y:S02]  /*5390*/  @!P1 IMAD.IADD R2, R3, 0x1, -R2 ;  /* 0x0000000103029824 */ /* 0x000fe400078e0a02 */
[----:B------:R-:W-:Y:S02]  /*53a0*/  @!P1 IMAD R44, R0, R7, R44 ;  /* 0x00000007002c9224 */ /* 0x000fe400078e022c */
[----:B------:R-:W-:Y:S01]  /*53b0*/  @!P1 IMAD R43, R2, R8, R43 ;  /* 0x00000008022b9224 */ /* 0x000fe200078e022b */
[----:B------:R-:W-:Y:S06]  /*53c0*/  @!P0 BRA `(.L_x_88) ;  /* 0x00000000007c8947 */ /* 0x000fec0003800000 */
[----:B------:R-:W1:Y:S01]  /*53d0*/  LDCU.64 UR8, c[0x4][0x80] ;  /* 0x01001000ff0877ac */ /* 0x000e620008000a00 */
[----:B------:R-:W-:Y:S01]  /*53e0*/  MOV R2, 0x0 ;  /* 0x0000000000027802 */ /* 0x000fe20000000f00 */
[----:B------:R-:W-:Y:S02]  /*53f0*/  HFMA2 R12, -RZ, RZ, 0, 5.9604644775390625e-08 ;  /* 0x00000001ff0c7431 */ /* 0x000fe400000001ff */
[----:B------:R-:W-:Y:S01]  /*5400*/  IMAD.MOV.U32 R8, RZ, RZ, 0x70 ;  /* 0x00000070ff087424 */ /* 0x000fe200078e00ff */
[----:B------:R2:W3:Y:S01]  /*5410*/  LDC.64 R14, c[0x4][R2] ;  /* 0x01000000020e7b82 */ /* 0x0004e20000000a00 */
[----:B------:R-:W4:Y:S01]  /*5420*/  LDCU.64 UR6, c[0x4][0x88] ;  /* 0x01001100ff0677ac */ /* 0x000f220008000a00 */
[----:B------:R-:W-:Y:S01]  /*5430*/  IMAD.MOV.U32 R13, RZ, RZ, RZ ;  /* 0x000000ffff0d7224 */ /* 0x000fe200078e00ff */
[----:B------:R-:W2:Y:S01]  /*5440*/  LDCU.64 UR4, c[0x4][0x8] ;  /* 0x01000100ff0477ac */ /* 0x000ea20008000a00 */
[----:B-1----:R-:W-:Y:S01]  /*5450*/  MOV R5, UR9 ;  /* 0x0000000900057c02 */ /* 0x002fe20008000f00 */
[----:B------:R-:W-:Y:S01]  /*5460*/  IMAD.U32 R4, RZ, RZ, UR8 ;  /* 0x00000008ff047e24 */ /* 0x000fe2000f8e00ff */
[----:B----4-:R-:W-:Y:S01]  /*5470*/  MOV R7, UR7 ;  /* 0x0000000700077c02 */ /* 0x010fe20008000f00 */
[----:B------:R-:W-:Y:S01]  /*5480*/  IMAD.U32 R6, RZ, RZ, UR6 ;  /* 0x00000006ff067e24 */ /* 0x000fe2000f8e00ff */
[----:B--2---:R-:W-:Y:S01]  /*5490*/  MOV R11, UR5 ;  /* 0x00000005000b7c02 */ /* 0x004fe20008000f00 */
[----:B------:R-:W-:Y:S02]  /*54a0*/  IMAD.U32 R10, RZ, RZ, UR4 ;  /* 0x00000004ff0a7e24 */ /* 0x000fe4000f8e00ff */
[----:B------:R-:W-:Y:S07]  /*54b0*/  LEPC R20, `(.L_x_89) ;  /* 0x000000001014794e */ /* 0x000fee0000000000 */
[----:B---3-5:R-:W-:Y:S05]  /*54c0*/  CALL.ABS.NOINC R14 ;  /* 0x000000000e007343 */ /* 0x028fea0003c00000 */
.L_x_89:
[----:B------:R-:W1:Y:S01]  /*54d0*/  LDCU.64 UR8, c[0x4][0x80] ;  /* 0x01001000ff0877ac */ /* 0x000e620008000a00 */
[----:B------:R-:W2:Y:S01]  /*54e0*/  LDC.64 R2, c[0x4][R2] ;  /* 0x0100000002027b82 */ /* 0x000ea20000000a00 */
[----:B------:R-:W-:Y:S02]  /*54f0*/  HFMA2 R12, -RZ, RZ, 0, 5.9604644775390625e-08 ;  /* 0x00000001ff0c7431 */ /* 0x000fe400000001ff */
[----:B------:R-:W-:Y:S02]  /*5500*/  IMAD.MOV.U32 R8, RZ, RZ, 0x70 ;  /* 0x00000070ff087424 */ /* 0x000fe400078e00ff */
[----:B------:R-:W-:Y:S01]  /*5510*/  IMAD.MOV.U32 R13, RZ, RZ, RZ ;  /* 0x000000ffff0d7224 */ /* 0x000fe200078e00ff */
[----:B------:R-:W3:Y:S01]  /*5520*/  LDCU.64 UR6, c[0x4][0x88] ;  /* 0x01001100ff0677ac */ /* 0x000ee20008000a00 */
[----:B------:R-:W4:Y:S01]  /*5530*/  LDCU.64 UR4, c[0x4][0x8] ;  /* 0x01000100ff0477ac */ /* 0x000f220008000a00 */
[----:B-1----:R-:W-:Y:S02]  /*5540*/  MOV R4, UR8 ;  /* 0x0000000800047c02 */ /* 0x002fe40008000f00 */
[----:B------:R-:W-:Y:S02]  /*5550*/  MOV R5, UR9 ;  /* 0x0000000900057c02 */ /* 0x000fe40008000f00 */
[----:B---3--:R-:W-:Y:S01]  /*5560*/  MOV R7, UR7 ;  /* 0x0000000700077c02 */ /* 0x008fe20008000f00 */
[----:B------:R-:W-:Y:S01]  /*5570*/  IMAD.U32 R6, RZ, RZ, UR6 ;  /* 0x00000006ff067e24 */ /* 0x000fe2000f8e00ff */
[----:B----4-:R-:W-:Y:S01]  /*5580*/  MOV R11, UR5 ;  /* 0x00000005000b7c02 */ /* 0x010fe20008000f00 */
[----:B------:R-:W-:Y:S02]  /*5590*/  IMAD.U32 R10, RZ, RZ, UR4 ;  /* 0x00000004ff0a7e24 */ /* 0x000fe4000f8e00ff */
[----:B------:R-:W-:Y:S07]  /*55a0*/  LEPC R20, `(.L_x_88) ;  /* 0x000000001014794e */ /* 0x000fee0000000000 */
[----:B--2---:R-:W-:Y:S05]  /*55b0*/  CALL.ABS.NOINC R2 ;  /* 0x0000000002007343 */ /* 0x004fea0003c00000 */
.L_x_88:
[----:B------:R-:W-:Y:S05]  /*55c0*/  BSYNC.RECONVERGENT B6 ;  /* 0x0000000000067941 */ /* 0x000fea0003800200 */
.L_x_87:
[----:B------:R-:W-:Y:S01]  /*55d0*/  ISETP.NE.U32.AND P4, PT, R82, RZ, PT ;  /* 0x000000ff5200720c */ /* 0x000fe20003f85070 */
[----:B------:R-:W-:Y:S01]  /*55e0*/  UISETP.NE.AND UP2, UPT, UR50, URZ, UPT ;  /* 0x000000ff3200728c */ /* 0x000fe2000bf45270 */
[----:B------:R-:W-:Y:S01]  /*55f0*/  ISETP.NE.U32.AND P2, PT, RZ, UR38, PT ;  /* 0x00000026ff007c0c */ /* 0x000fe2000bf45070 */
[----:B------:R-:W-:Y:S01]  /*5600*/  UISETP.NE.U32.AND UP1, UPT, UR44, URZ, UPT ;  /* 0x000000ff2c00728c */ /* 0x000fe2000bf25070 */
[----:B------:R-:W-:Y:S01]  /*5610*/  ISETP.NE.AND.EX P4, PT, R83, RZ, PT, P4 ;  /* 0x000000ff5300720c */ /* 0x000fe20003f85340 */
[----:B------:R-:W-:Y:S01]  /*5620*/  UPLOP3.LUT UP0, UPT, UPT, UPT, UPT, 0x40, 0x4 ;  /* 0x000000000004789c */ /* 0x000fe20003f0e870 */
[----:B------:R-:W-:Y:S01]  /*5630*/  ISETP.NE.AND.EX P2, PT, RZ, UR39, PT, P2 ;  /* 0x00000027ff007c0c */ /* 0x000fe2000bf45320 */
[----:B------:R-:W-:Y:S01]  /*5640*/  UISETP.NE.AND.EX UP1, UPT, UR45, URZ, UPT, UP1 ;  /* 0x000000ff2d00728c */ /* 0x000fe2000bf25310 */
[----:B------:R-:W-:Y:S04]  /*5650*/  PLOP3.LUT P1, PT, PT, PT, UP2, 0x80, 0x8 ;  /* 0x000000000008781c */ /* 0x000fe80003f2f028 */
[----:B------:R-:W-:Y:S06]  /*5660*/  @UP2 UPLOP3.LUT UP0, UPT, UPT, UPT, UP1, 0x80, 0x8 ;  /* 0x000000000008289c */ /* 0x000fec0003f0f010 */
[----:B------:R-:W-:Y:S01]  /*5670*/  PLOP3.LUT P0, PT, PT, PT, UP0, 0x80, 0x8 ;  /* 0x000000000008781c */ /* 0x000fe20003f0f008 */
[----:B------:R-:W-:Y:S01]  /*5680*/  @!UPT UIADD3 URZ, UPT, UPT, URZ, URZ, URZ ;  /* 0x000000fffffff290 */ /* 0x000fe2000fffe0ff */
[----:B------:R-:W-:Y:S11]  /*5690*/  BRA.U !UP1, `(.L_x_90) ;  /* 0x0000000109387547 */ /* 0x000ff6000b800000 */
[----:B------:R-:W-:Y:S01]  /*56a0*/  UISETP.NE.U32.AND UP0, UPT, UR38, URZ, UPT ;  /* 0x000000ff2600728c */ /* 0x000fe2000bf05070 */
[----:B------:R-:W-:Y:S02]  /*56b0*/  HFMA2 R0, -RZ, RZ, 0, 5.9604644775390625e-08 ;  /* 0x00000001ff007431 */ /* 0x000fe400000001ff */
[----:B------:R-:W-:Y:S01]  /*56c0*/  IMAD.MOV.U32 R88, RZ, RZ, 0x1 ;  /* 0x00000001ff587424 */ /* 0x000fe200078e00ff */
[----:B------:R-:W-:Y:S06]  /*56d0*/  UISETP.NE.AND.EX UP0, UPT, UR39, URZ, UPT, UP0 ;  /* 0x000000ff2700728c */ /* 0x000fec000bf05300 */
[----:B------:R-:W-:Y:S05]  /*56e0*/  PLOP3.LUT P3, PT, PT, PT, UP0, 0x80, 0x8 ;  /* 0x000000000008781c */ /* 0x000fea0003f6f008 */
[----:B------:R-:W1:Y:S01]  /*56f0*/  @UP0 LDCU.64 UR6, c[0x0][0x888] ;  /* 0x00011100ff0607ac */ /* 0x000e620008000a00 */
[----:B------:R-:W-:Y:S07]  /*5700*/  @UP0 UIMAD UR4, UR36, UR44, URZ ;  /* 0x0000002c240402a4 */ /* 0x000fee000f8e02ff */
[----:B------:R-:W-:Y:S01]  /*5710*/  @!P3 PRMT R88, R0, 0x7610, R88 ;  /* 0x000076100058b816 */ /* 0x000fe20000000058 */
[----:B-1----:R-:W-:Y:S03]  /*5720*/  @UP0 UIMAD.WIDE UR6, UR4, 0x4, UR6 ;  /* 0x00000004040608a5 */ /* 0x002fe6000f8e0206 */
[----:B------:R-:W1:Y:S03]  /*5730*/  @!UP0 LDCU UR4, c[0x0][0x880] ;  /* 0x00011000ff0487ac */ /* 0x000e660008000800 */
[----:B------:R-:W-:Y:S01]  /*5740*/  IMAD.U32 R2, RZ, RZ, UR6 ;  /* 0x00000006ff027e24 */ /* 0x000fe2000f8e00ff */
[----:B------:R-:W-:Y:S05]  /*5750*/  MOV R3, UR7 ;  /* 0x0000000700037c02 */ /* 0x000fea0008000f00 */
[----:B-----5:R2:W5:Y:S02]  /*5760*/  @P3 LDG.E R49, desc[UR46][R2.64] ;  /* 0x0000002e02313981 */ /* 0x020564000c1e1900 */
[----:B-12---:R-:W-:Y:S02]  /*5770*/  @!P3 IMAD.U32 R49, RZ, RZ, UR4 ;  /* 0x00000004ff31be24 */ /* 0x006fe4000f8e00ff */
.L_x_90:
[----:B------:R-:W-:Y:S05]  /*5780*/  @!P4 BRA `(.L_x_91) ;  /* 0x000000000020c947 */ /* 0x000fea0003800000 */
[----:B------:R-:W-:Y:S04]  /*5790*/  ISETP.NE.U32.AND P3, PT, R80, RZ, PT ;  /* 0x000000ff5000720c */ /* 0x000fe80003f65070 */
[----:B------:R-:W-:Y:S11]  /*57a0*/  ISETP.NE.AND.EX P3, PT, R81, RZ, PT, P3 ;  /* 0x000000ff5100720c */ /* 0x000ff60003f65330 */
[----:B------:R-:W-:Y:S02]  /*57b0*/  @!UPT UIADD3 URZ, UPT, UPT, URZ, URZ, URZ ;  /* 0x000000fffffff290 */ /* 0x000fe4000fffe0ff */
[----:B------:R-:W1:Y:S01]  /*57c0*/  @P3 LDC.64 R2, c[0x0][0x8a8] ;  /* 0x00022a00ff023b82 */ /* 0x000e620000000a00 */
[----:B------:R-:W-:Y:S04]  /*57d0*/  @P3 IMAD R0, R82, UR36, RZ ;  /* 0x0000002452003c24 */ /* 0x000fe8000f8e02ff */
[----:B-1----:R-:W-:Y:S05]  /*57e0*/  @P3 IMAD.WIDE R2, R0, 0x4, R2 ;  /* 0x0000000400023825 */ /* 0x002fea00078e0202 */
[----:B-----5:R1:W5:Y:S02]  /*57f0*/  @P3 LDG.E R47, desc[UR46][R2.64] ;  /* 0x0000002e022f3981 */ /* 0x020364000c1e1900 */
[----:B-1----:R-:W2:Y:S02]  /*5800*/  @!P3 LDC R47, c[0x0][0x8a0] ;  /* 0x00022800ff2fbb82 */ /* 0x002ea40000000800 */
.L_x_91:
[----:B-----5:R-:W-:Y:S01]  /*5810*/  FSETP.NEU.AND P3, PT, R49, RZ, PT ;  /* 0x000000ff3100720b */ /* 0x020fe20003f6d000 */
[----:B------:R-:W-:Y:S01]  /*5820*/  BSSY B1, `(.L_x_92) ;  /* 0x0000039000017945 */ /* 0x000fe20003800000 */
[----:B------:R-:W-:Y:S01]  /*5830*/  SEL R3, RZ, 0xffffffff, P2 ;  /* 0xffffffffff037807 */ /* 0x000fe20001000000 */
[----:B------:R-:W-:Y:S01]  /*5840*/  IMAD.MOV.U32 R66, RZ, RZ, 0x1 ;  /* 0x00000001ff427424 */ /* 0x000fe200078e00ff */
[----:B------:R-:W-:Y:S01]  /*5850*/  @P1 LOP3.LUT P2, RZ, R88, 0xff, RZ, 0xc0, !PT ;  /* 0x000000ff58ff1812 */ /* 0x000fe2000784c0ff */
[----:B------:R-:W-:Y:S01]  /*5860*/  IMAD R48, R45, 0x80, R46 ;  /* 0x000000802d307824 */ /* 0x000fe200078e022e */
[----:B------:R-:W-:Y:S01]  /*5870*/  @P1 SEL R0, RZ, 0xffffffff, P3 ;  /* 0xffffffffff001807 */ /* 0x000fe20001800000 */
[----:B------:R-:W-:Y:S01]  /*5880*/  IMAD R106, R101, -0x10, R99 ;  /* 0xfffffff0656a7824 */ /* 0x000fe200078e0263 */
[----:B------:R-:W-:Y:S01]  /*5890*/  LOP3.LUT R97, R97, 0x1, RZ, 0x3c, !PT ;  /* 0x0000000161617812 */ /* 0x000fe200078e3cff */
[----:B------:R-:W-:Y:S01]  /*58a0*/  IMAD.MOV.U32 R65, RZ, RZ, RZ ;  /* 0x000000ffff417224 */ /* 0x000fe200078e00ff */
[----:B------:R-:W-:Y:S02]  /*58b0*/  @P0 SEL R0, R3, R0, !P2 ;  /* 0x0000000003000207 */ /* 0x000fe40005000000 */
[----:B------:R-:W-:Y:S02]  /*58c0*/  CS2R R78, SRZ ;  /* 0x00000000004e7805 */ /* 0x000fe4000001ff00 */
[----:B------:R-:W-:Y:S02]  /*58d0*/  LEA R64, R45, UR48, 0x3 ;  /* 0x000000302d407c11 */ /* 0x000fe4000f8e18ff */
[----:B------:R-:W-:Y:S02]  /*58e0*/  CS2R R76, SRZ ;  /* 0x00000000004c7805 */ /* 0x000fe4000001ff00 */
[----:B------:R-:W-:Y:S02]  /*58f0*/  @P1 LOP3.LUT R0, R0, 0x1, RZ, 0xc0, !PT ;  /* 0x0000000100001812 */ /* 0x000fe400078ec0ff */
[----:B------:R-:W-:Y:S02]  /*5900*/  CS2R R70, SRZ ;  /* 0x0000000000467805 */ /* 0x000fe4000001ff00 */
[----:B------:R-:W-:Y:S02]  /*5910*/  PLOP3.LUT P2, PT, PT, PT, UP1, 0x80, 0x8 ;  /* 0x000000000008781c */ /* 0x000fe40003f4f018 */
[----:B------:R-:W-:Y:S02]  /*5920*/  CS2R R68, SRZ ;  /* 0x0000000000447805 */ /* 0x000fe4000001ff00 */
[----:B------:R-:W-:Y:S02]  /*5930*/  ISETP.NE.U32.OR P5, PT, R0, 0x1, !P1 ;  /* 0x000000010000780c */ /* 0x000fe40004fa5470 */
[----:B------:R-:W-:Y:S02]  /*5940*/  CS2R R62, SRZ ;  /* 0x00000000003e7805 */ /* 0x000fe4000001ff00 */
[----:B------:R-:W-:Y:S02]  /*5950*/  LOP3.LUT P4, R104, R88, 0xff, RZ, 0xc0, !PT ;  /* 0x000000ff58687812 */ /* 0x000fe4000788c0ff */
[----:B------:R-:W-:Y:S02]  /*5960*/  CS2R R60, SRZ ;  /* 0x00000000003c7805 */ /* 0x000fe4000001ff00 */
[----:B------:R-:W-:Y:S02]  /*5970*/  SEL R2, RZ, 0xffffffff, P3 ;  /* 0xffffffffff027807 */ /* 0x000fe40001800000 */
[----:B------:R-:W-:Y:S02]  /*5980*/  CS2R R58, SRZ ;  /* 0x00000000003a7805 */ /* 0x000fe4000001ff00 */
[----:B------:R-:W-:Y:S02]  /*5990*/  P2R R107, PR, RZ, 0x20 ;  /* 0x00000020ff6b7803 */ /* 0x000fe40000000000 */
[----:B------:R-:W-:Y:S02]  /*59a0*/  CS2R R56, SRZ ;  /* 0x0000000000387805 */ /* 0x000fe4000001ff00 */
[----:B------:R-:W-:Y:S02]  /*59b0*/  @P2 SEL R2, R3, R2, !P4 ;  /* 0x0000000203022207 */ /* 0x000fe40006000000 */
[----:B------:R-:W-:Y:S02]  /*59c0*/  @P5 SHF.L.U32 R0, R97, 0x1f, RZ ;  /* 0x0000001f61005819 */ /* 0x000fe400000006ff */
[----:B------:R-:W-:Y:S02]  /*59d0*/  LOP3.LUT R2, R2, 0x1, RZ, 0xc0, !PT ;  /* 0x0000000102027812 */ /* 0x000fe400078ec0ff */
[----:B------:R1:W3:Y:S02]  /*59e0*/  @P5 SYNCS.PHASECHK.TRANS64.TRYWAIT P1, [UR48+0x60], R0 ;  /* 0x00006000ff0055a7 */ /* 0x0002e40008021130 */
[----:B------:R-:W-:Y:S04]  /*59f0*/  ISETP.NE.U32.AND P2, PT, R2, 0x1, PT ;  /* 0x000000010200780c */ /* 0x000fe80003f45070 */
[----:B------:R-:W-:Y:S02]  /*5a00*/  P2R R67, PR, RZ, 0x4 ;  /* 0x00000004ff437803 */ /* 0x000fe40000000000 */
[----:B-1----:R-:W-:Y:S04]  /*5a10*/  SHF.L.U32 R0, R96, 0x1f, RZ ;  /* 0x0000001f60007819 */ /* 0x002fe800000006ff */
[----:B------:R1:W4:Y:S01]  /*5a20*/  SYNCS.PHASECHK.TRANS64.TRYWAIT P0, [R64+URZ+0xd0], R0 ;  /* 0x0000d000400075a7 */ /* 0x00032200080011ff */
[----:B---3--:R-:W-:Y:S01]  /*5a30*/  @P5 SEL R66, RZ, 0x1, !P1 ;  /* 0x00000001ff425807 */ /* 0x008fe20004800000 */
[----:B-1----:R-:W-:Y:S06]  /*5a40*/  @!P5 BRA `(.L_x_93) ;  /* 0x000000000058d947 */ /* 0x002fec0003800000 */
[----:B------:R-:W-:Y:S01]  /*5a50*/  IMAD.MOV.U32 R79, RZ, RZ, RZ ;  /* 0x000000ffff4f7224 */ /* 0x000fe200078e00ff */
[----:B------:R-:W-:Y:S01]  /*5a60*/  ISETP.NE.AND P1, PT, R66, RZ, PT ;  /* 0x000000ff4200720c */ /* 0x000fe20003f25270 */
[----:B------:R-:W-:Y:S01]  /*5a70*/  BSSY B0, `(.L_x_94) ;  /* 0x000000c000007945 */ /* 0x000fe20003800000 */
[----:B------:R-:W-:Y:S02]  /*5a80*/  CS2R R58, SRZ ;  /* 0x00000000003a7805 */ /* 0x000fe4000001ff00 */
[----:B------:R-:W-:Y:S02]  /*5a90*/  CS2R R56, SRZ ;  /* 0x0000000000387805 */ /* 0x000fe4000001ff00 */
[----:B------:R-:W-:Y:S02]  /*5aa0*/  CS2R R62, SRZ ;  /* 0x00000000003e7805 */ /* 0x000fe4000001ff00 */
[----:B------:R-:W-:Y:S02]  /*5ab0*/  CS2R R60, SRZ ;  /* 0x00000000003c7805 */ /* 0x000fe4000001ff00 */
[----:B------:R-:W-:Y:S02]  /*5ac0*/  CS2R R70, SRZ ;  /* 0x0000000000467805 */ /* 0x000fe4000001ff00 */
[----:B------:R-:W-:Y:S02]  /*5ad0*/  CS2R R68, SRZ ;  /* 0x0000000000447805 */ /* 0x000fe4000001ff00 */
[----:B------:R-:W-:Y:S01]  /*5ae0*/  CS2R R76, SRZ ;  /* 0x00000000004c7805 */ /* 0x000fe2000001ff00 */
[----:B------:R-:W-:Y:S06]  /*5af0*/  @P1 BRA `(.L_x_95) ;  /* 0x00000000000c1947 */ /* 0x000fec0003800000 */
[----:B------:R-:W-:Y:S04]  /*5b00*/  SHF.L.U32 R3, R97, 0x1f, RZ ;  /* 0x0000001f61037819 */ /* 0x000fe800000006ff */
[----:B------:R-:W1:Y:S02]  /*5b10*/  SYNCS.PHASECHK.TRANS64.TRYWAIT P1, [UR48+0x60], R3 ;  /* 0x00006003ff0075a7 */ /* 0x000e640008021130 */
[----:B-1----:R-:W-:Y:S05]  /*5b20*/  @!P1 BRA `(.L_x_96) ;  /* 0x0000003c00949947 */ /* 0x002fea0003800000 */
.L_x_95:
[----:B------:R-:W-:Y:S05]  /*5b30*/  BSYNC B0 ;  /* 0x0000000000007941 */ /* 0x000fea0003800000 */
.L_x_94:
[----:B------:R-:W-:Y:S01]  /*5b40*/  ISETP.NE.AND P1, PT, R67, RZ, PT ;  /* 0x000000ff4300720c */ /* 0x000fe20003f25270 */
[----:B------:R-:W-:Y:S11]  /*5b50*/  HFMA2 R65, -RZ, RZ, 0, 5.9604644775390625e-08 ;  /* 0x00000001ff417431 */ /* 0x000ff600000001ff */
[----:B------:R-:W-:Y:S01]  /*5b60*/  @!UPT UIADD3 URZ, UPT, UPT, URZ, URZ, URZ ;  /* 0x000000fffffff290 */ /* 0x000fe2000fffe0ff */
[----:B------:R3:W1:Y:S04]  /*5b70*/  @P1 LDS.128 R56, [R100] ;  /* 0x0000000064381984 */ /* 0x0006680000000c00 */
[----:B------:R3:W1:Y:S04]  /*5b80*/  @P1 LDS.128 R60, [R99+0x10] ;  /* 0x00001000633c1984 */ /* 0x0006680000000c00 */
[----:B------:R3:W1:Y:S04]  /*5b90*/  @P1 LDS.128 R68, [R98+0x20] ;  /* 0x0000200062441984 */ /* 0x0006680000000c00 */
[----:B------:R3:W1:Y:S02]  /*5ba0*/  @P1 LDS.128 R76, [R106+0x30] ;  /* 0x000030006a4c1984 */ /* 0x0006640000000c00 */
.L_x_93:
[----:B------:R-:W-:Y:S05]  /*5bb0*/  BSYNC B1 ;  /* 0x0000000000017941 */ /* 0x000fea0003800000 */
.L_x_92:
[----:B-1----:R-:W-:Y:S04]  /*5bc0*/  SHF.R.U32.HI R2, RZ, 0x15, R48 ;  /* 0x00000015ff027819 */ /* 0x002fe80000011630 */
[----:B------:R-:W-:Y:S01]  /*5bd0*/  LOP3.LUT P1, RZ, R2, 0x3, R92, 0x48, !PT ;  /* 0x0000000302ff7812 */ /* 0x000fe2000782485c */
[----:B------:R-:W-:Y:S01]  /*5be0*/  @!UPT UIADD3 URZ, UPT, UPT, URZ, URZ, URZ ;  /* 0x000000fffffff290 */ /* 0x000fe2000fffe0ff */
[----:B----4-:R-:W-:Y:S11]  /*5bf0*/  @P0 BRA `(.L_x_97) ;  /* 0x0000000000080947 */ /* 0x010ff60003800000 */
[----:B------:R-:W1:Y:S02]  /*5c00*/  SYNCS.PHASECHK.TRANS64.TRYWAIT P0, [R64+URZ+0xd0], R0 ;  /* 0x0000d000400075a7 */ /* 0x000e6400080011ff */
[----:B-1----:R-:W-:Y:S05]  /*5c10*/  @!P0 BRA `(.L_x_98) ;  /* 0x0000003c00708947 */ /* 0x002fea0003800000 */
.L_x_97:
[----:B------:R-:W-:Y:S05]  /*5c20*/  @!P1 BRA `(.L_x_99) ;  /* 0x0000000000409947 */ /* 0x000fea0003800000 */
[----:B------:R-:W4:Y:S01]  /*5c30*/  LDCU.64 UR8, c[0x4][0x70] ;  /* 0x01000e00ff0877ac */ /* 0x000f220008000a00 */
[----:B------:R-:W-:Y:S01]  /*5c40*/  MOV R3, 0x0 ;  /* 0x0000000000037802 */ /* 0x000fe20000000f00 */
[----:B------:R-:W-:Y:S02]  /*5c50*/  HFMA2 R12, -RZ, RZ, 0, 5.9604644775390625e-08 ;  /* 0x00000001ff0c7431 */ /* 0x000fe400000001ff */
[----:B------:R-:W-:Y:S02]  /*5c60*/  IMAD.MOV.U32 R8, RZ, RZ, 0x192 ;  /* 0x00000192ff087424 */ /* 0x000fe400078e00ff */
[----:B------:R-:W-:Y:S01]  /*5c70*/  IMAD.MOV.U32 R13, RZ, RZ, RZ ;  /* 0x000000ffff0d7224 */ /* 0x000fe200078e00ff */
[----:B------:R-:W5:Y:S01]  /*5c80*/  LDCU.64 UR6, c[0x4][0x78] ;  /* 0x01000f00ff0677ac */ /* 0x000f620008000a00 */
[----:B------:R-:W1:Y:S01]  /*5c90*/  LDC.64 R2, c[0x4][R3] ;  /* 0x0100000003027b82 */ /* 0x000e620000000a00 */
[----:B------:R-:W2:Y:S01]  /*5ca0*/  LDCU.64 UR4, c[0x4][0x10] ;  /* 0x01000200ff0477ac */ /* 0x000ea20008000a00 */
[----:B----4-:R-:W-:Y:S01]  /*5cb0*/  MOV R5, UR9 ;  /* 0x0000000900057c02 */ /* 0x010fe20008000f00 */
[----:B------:R-:W-:Y:S01]  /*5cc0*/  IMAD.U32 R4, RZ, RZ, UR8 ;  /* 0x00000008ff047e24 */ /* 0x000fe2000f8e00ff */
[----:B-----5:R-:W-:Y:S01]  /*5cd0*/  MOV R7, UR7 ;  /* 0x0000000700077c02 */ /* 0x020fe20008000f00 */
[----:B------:R-:W-:Y:S01]  /*5ce0*/  IMAD.U32 R6, RZ, RZ, UR6 ;  /* 0x00000006ff067e24 */ /* 0x000fe2000f8e00ff */
[----:B--2---:R-:W-:Y:S01]  /*5cf0*/  MOV R11, UR5 ;  /* 0x00000005000b7c02 */ /* 0x004fe20008000f00 */
[----:B------:R-:W-:Y:S02]  /*5d00*/  IMAD.U32 R10, RZ, RZ, UR4 ;  /* 0x00000004ff0a7e24 */ /* 0x000fe4000f8e00ff */
[----:B------:R-:W-:Y:S07]  /*5d10*/  LEPC R20, `(.L_x_99) ;  /* 0x000000001014794e */ /* 0x000fee0000000000 */
[----:B-1-3--:R-:W-:Y:S05]  /*5d20*/  CALL.ABS.NOINC R2 ;  /* 0x0000000002007343 */ /* 0x00afea0003c00000 */
.L_x_99:
[----:B------:R-:W-:Y:S05]  /*5d30*/  WARPSYNC.ALL ;  /* 0x0000000000007948 */ /* 0x000fea0003800000 */
[----:B------:R-:W-:Y:S01]  /*5d40*/  R2UR UR4, R48 ;  /* 0x00000000300472ca */ /* 0x000fe200000e0000 */
[--C-:B------:R-:W-:Y:S01]  /*5d50*/  HADD2.F32 R50, -RZ, R56.reuse.H0_H0 ;  /* 0x20000038ff327230 */ /* 0x100fe20000004100 */
[----:B------:R-:W-:Y:S01]  /*5d60*/  ISETP.NE.AND P0, PT, R102, RZ, PT ;  /* 0x000000ff6600720c */ /* 0x000fe20003f05270 */
[----:B------:R-:W-:Y:S01]  /*5d70*/  HADD2.F32 R51, -RZ, R56.H1_H1 ;  /* 0x30000038ff337230 */ /* 0x000fe20000004100 */
[----:B------:R-:W-:Y:S01]  /*5d80*/  BSSY.RECONVERGENT B0, `(.L_x_100) ;  /* 0x0000086000007945 */ /* 0x000fe20003800200 */
[--C-:B------:R-:W-:Y:S08]  /*5d90*/  HADD2.F32 R52, -RZ, R57.reuse.H0_H0 ;  /* 0x20000039ff347230 */ /* 0x100ff00000004100 */
[----:B------:R-:W1:Y:S02]  /*5da0*/  LDTM.x32 R4, tmem[UR4] ;  /* 0x00000004000479ee */ /* 0x000e6400082c0000 */
[C---:B-12---:R-:W-:Y:S01]  /*5db0*/  FMUL R0, R47.reuse, R4 ;  /* 0x000000042f007220 */ /* 0x046fe20000400000 */
[C---:B------:R-:W-:Y:S01]  /*5dc0*/  FMUL R2, R47.reuse, R5 ;  /* 0x000000052f027220 */ /* 0x040fe20000400000 */
[C---:B------:R-:W-:Y:S01]  /*5dd0*/  FMUL R4, R47.reuse, R8 ;  /* 0x000000082f047220 */ /* 0x040fe20000400000 */
[----:B------:R-:W-:Y:S01]  /*5de0*/  FMUL R3, R47, R6 ;  /* 0x000000062f037220 */ /* 0x000fe20000400000 */
[C---:B------:R-:W-:Y:S01]  /*5df0*/  FFMA R0, R49.reuse, R50, R0 ;  /* 0x0000003231007223 */ /* 0x040fe20000000000 */
[----:B------:R-:W-:Y:S01]  /*5e00*/  FFMA R2, R49, R51, R2 ;  /* 0x0000003331027223 */ /* 0x000fe20000000002 */
[C---:B------:R-:W-:Y:S01]  /*5e10*/  FMUL R5, R47.reuse, R9 ;  /* 0x000000092f057220 */ /* 0x040fe20000400000 */
        /* <DEDUP_REMOVED lines=16> */
[----:B------:R-:W-:Y:S02]  /*5f20*/  HADD2.F32 R32, -RZ, R57.H1_H1 ;  /* 0x30000039ff207230 */ /* 0x000fe40000004100 */
[C---:B------:R-:W-:Y:S01]  /*5f30*/  FMUL R26, R47.reuse, R30 ;  /* 0x0000001e2f1a7220 */ /* 0x040fe20000400000 */
[----:B------:R-:W-:Y:S01]  /*5f40*/  FMUL R29, R47, R33 ;  /* 0x000000212f1d7220 */ /* 0x000fe20000400000 */
[--C-:B------:R-:W-:Y:S02]  /*5f50*/  HADD2.F32 R33, -RZ, R58.reuse.H0_H0 ;  /* 0x2000003aff217230 */ /* 0x100fe40000004100 */
[----:B------:R-:W-:Y:S01]  /*5f60*/  FFMA R3, R49, R52, R3 ;  /* 0x0000003431037223 */ /* 0x000fe20000000003 */
[C---:B------:R-:W-:Y:S01]  /*5f70*/  FMUL R7, R47.reuse, R7 ;  /* 0x000000072f077220 */ /* 0x040fe20000400000 */
[----:B------:R-:W-:Y:S01]  /*5f80*/  FMUL R30, R47, R34 ;  /* 0x000000222f1e7220 */ /* 0x000fe20000400000 */
[----:B------:R-:W-:Y:S01]  /*5f90*/  HADD2.F32 R34, -RZ, R58.H1_H1 ;  /* 0x3000003aff227230 */ /* 0x000fe20000004100 */
[----:B------:R-:W-:Y:S01]  /*5fa0*/  F2FP.F16.F32.PACK_AB R52, R2, R0 ;  /* 0x000000000234723e */ /* 0x000fe200000000ff */
[--C-:B------:R-:W-:Y:S02]  /*5fb0*/  HADD2.F32 R0, -RZ, R59.reuse.H0_H0 ;  /* 0x2000003bff007230 */ /* 0x100fe40000004100 */
[C---:B------:R-:W-:Y:S01]  /*5fc0*/  FFMA R7, R49.reuse, R32, R7 ;  /* 0x0000002031077223 */ /* 0x040fe20000000007 */
[----:B------:R-:W-:Y:S02]  /*5fd0*/  HADD2.F32 R2, -RZ, R59.H1_H1 ;  /* 0x3000003bff027230 */ /* 0x000fe40000004100 */
[C---:B------:R-:W-:Y:S01]  /*5fe0*/  FFMA R4, R49.reuse, R33, R4 ;  /* 0x0000002131047223 */ /* 0x040fe20000000004 */
[C---:B------:R-:W-:Y:S01]  /*5ff0*/  FFMA R5, R49.reuse, R34, R5 ;  /* 0x0000002231057223 */ /* 0x040fe20000000005 */
[----:B------:R-:W-:Y:S01]  /*6000*/  FFMA R6, R49, R0, R6 ;  /* 0x0000000031067223 */ /* 0x000fe20000000006 */
[--C-:B------:R-:W-:Y:S02]  /*6010*/  HADD2.F32 R0, -RZ, R60.reuse.H0_H0 ;  /* 0x2000003cff007230 */ /* 0x100fe40000004100 */
[----:B------:R-:W-:Y:S01]  /*6020*/  FMUL R11, R47, R11 ;  /* 0x0000000b2f0b7220 */ /* 0x000fe20000400000 */
[----:B------:R-:W-:Y:S01]  /*6030*/  F2FP.F16.F32.PACK_AB R53, R7, R3 ;  /* 0x000000030735723e */ /* 0x000fe200000000ff */
[--C-:B------:R-:W-:Y:S02]  /*6040*/  HADD2.F32 R3, -RZ, R61.reuse.H0_H0 ;  /* 0x2000003dff037230 */ /* 0x100fe40000004100 */
[----:B------:R-:W-:Y:S01]  /*6050*/  FMUL R15, R47, R15 ;  /* 0x0000000f2f0f7220 */ /* 0x000fe20000400000 */
[C---:B------:R-:W-:Y:S01]  /*6060*/  FFMA R11, R49.reuse, R2, R11 ;  /* 0x00000002310b7223 */ /* 0x040fe2000000000b */
[----:B------:R-:W-:Y:S02]  /*6070*/  HADD2.F32 R2, -RZ, R60.H1_H1 ;  /* 0x3000003cff027230 */ /* 0x000fe40000004100 */
[----:B------:R-:W-:Y:S01]  /*6080*/  FFMA R8, R49, R0, R8 ;  /* 0x0000000031087223 */ /* 0x000fe20000000008 */
[----:B------:R-:W-:Y:S02]  /*6090*/  HADD2.F32 R0, -RZ, R61.H1_H1 ;  /* 0x3000003dff007230 */ /* 0x000fe40000004100 */
[C---:B------:R-:W-:Y:S01]  /*60a0*/  FMUL R19, R47.reuse, R19 ;  /* 0x000000132f137220 */ /* 0x040fe20000400000 */
[----:B------:R-:W-:Y:S01]  /*60b0*/  FMUL R23, R47, R23 ;  /* 0x000000172f177220 */ /* 0x000fe20000400000 */
[C---:B------:R-:W-:Y:S01]  /*60c0*/  FFMA R9, R49.reuse, R2, R9 ;  /* 0x0000000231097223 */ /* 0x040fe20000000009 */
[C---:B------:R-:W-:Y:S01]  /*60d0*/  FFMA R10, R49.reuse, R3, R10 ;  /* 0x00000003310a7223 */ /* 0x040fe2000000000a */
[----:B------:R-:W-:Y:S01]  /*60e0*/  FFMA R15, R49, R0, R15 ;  /* 0x00000000310f7223 */ /* 0x000fe2000000000f */
[--C-:B------:R-:W-:Y:S02]  /*60f0*/  HADD2.F32 R2, -RZ, R62.reuse.H0_H0 ;  /* 0x2000003eff027230 */ /* 0x100fe40000004100 */
[----:B------:R-:W-:Y:S01]  /*6100*/  FMUL R27, R47, R27 ;  /* 0x0000001b2f1b7220 */ /* 0x000fe20000400000 */
[----:B------:R-:W-:Y:S01]  /*6110*/  HADD2.F32 R0, -RZ, R62.H1_H1 ;  /* 0x3000003eff007230 */ /* 0x000fe20000004100 */
[----:B------:R-:W-:Y:S01]  /*6120*/  F2FP.F16.F32.PACK_AB R54, R5, R4 ;  /* 0x000000040536723e */ /* 0x000fe200000000ff */
[--C-:B------:R-:W-:Y:S02]  /*6130*/  HADD2.F32 R3, -RZ, R63.reuse.H0_H0 ;  /* 0x2000003fff037230 */ /* 0x100fe40000004100 */
[C---:B------:R-:W-:Y:S01]  /*6140*/  FFMA R12, R49.reuse, R2, R12 ;  /* 0x00000002310c7223 */ /* 0x040fe2000000000c */
[--C-:B------:R-:W-:Y:S02]  /*6150*/  HADD2.F32 R2, -RZ, R68.reuse.H0_H0 ;  /* 0x20000044ff027230 */ /* 0x100fe40000004100 */
[C---:B------:R-:W-:Y:S01]  /*6160*/  FFMA R13, R49.reuse, R0, R13 ;  /* 0x00000000310d7223 */ /* 0x040fe2000000000d */
[----:B------:R-:W-:Y:S02]  /*6170*/  HADD2.F32 R0, -RZ, R63.H1_H1 ;  /* 0x3000003fff007230 */ /* 0x000fe40000004100 */
[----:B------:R-:W-:Y:S01]  /*6180*/  FFMA R14, R49, R3, R14 ;  /* 0x00000003310e7223 */ /* 0x000fe2000000000e */
[----:B------:R-:W-:Y:S01]  /*6190*/  HADD2.F32 R3, -RZ, R68.H1_H1 ;  /* 0x30000044ff037230 */ /* 0x000fe20000004100 */
[----:B------:R-:W-:Y:S01]  /*61a0*/  F2FP.F16.F32.PACK_AB R55, R11, R6 ;  /* 0x000000060b37723e */ /* 0x000fe200000000ff */
[----:B------:R-:W-:Y:S01]  /*61b0*/  FMUL R31, R47, R31 ;  /* 0x0000001f2f1f7220 */ /* 0x000fe20000400000 */
[C---:B------:R-:W-:Y:S01]  /*61c0*/  FFMA R19, R49.reuse, R0, R19 ;  /* 0x0000000031137223 */ /* 0x040fe20000000013 */
[--C-:B------:R-:W-:Y:S02]  /*61d0*/  HADD2.F32 R0, -RZ, R69.reuse.H0_H0 ;  /* 0x20000045ff007230 */ /* 0x100fe40000004100 */
[C---:B------:R-:W-:Y:S01]  /*61e0*/  FFMA R16, R49.reuse, R2, R16 ;  /* 0x0000000231107223 */ /* 0x040fe20000000010 */
[----:B------:R1:W-:Y:S01]  /*61f0*/  STS.128 [R100], R52 ;  /* 0x0000003464007388 */ /* 0x0003e20000000c00 */
[C---:B------:R-:W-:Y:S01]  /*6200*/  FFMA R17, R49.reuse, R3, R17 ;  /* 0x0000000331117223 */ /* 0x040fe20000000011 */
[----:B------:R-:W-:Y:S02]  /*6210*/  HADD2.F32 R2, -RZ, R69.H1_H1 ;  /* 0x30000045ff027230 */ /* 0x000fe40000004100 */
[----:B------:R-:W-:Y:S01]  /*6220*/  FFMA R18, R49, R0, R18 ;  /* 0x0000000031127223 */ /* 0x000fe20000000012 */
[--C-:B------:R-:W-:Y:S01]  /*6230*/  HADD2.F32 R0, -RZ, R70.reuse.H0_H0 ;  /* 0x20000046ff007230 */ /* 0x100fe20000004100 */
[----:B------:R-:W-:Y:S01]  /*6240*/  F2FP.F16.F32.PACK_AB R8, R9, R8 ;  /* 0x000000080908723e */ /* 0x000fe200000000ff */
[--C-:B------:R-:W-:Y:S02]  /*6250*/  HADD2.F32 R3, -RZ, R71.reuse.H0_H0 ;  /* 0x20000047ff037230 */ /* 0x100fe40000004100 */
[C---:B------:R-:W-:Y:S01]  /*6260*/  FFMA R23, R49.reuse, R2, R23 ;  /* 0x0000000231177223 */ /* 0x040fe20000000017 */
[----:B------:R-:W-:Y:S02]  /*6270*/  HADD2.F32 R2, -RZ, R70.H1_H1 ;  /* 0x30000046ff027230 */ /* 0x000fe40000004100 */
[----:B------:R-:W-:Y:S01]  /*6280*/  FFMA R20, R49, R0, R20 ;  /* 0x0000000031147223 */ /* 0x000fe20000000014 */
[----:B------:R-:W-:Y:S01]  /*6290*/  HADD2.F32 R0, -RZ, R71.H1_H1 ;  /* 0x30000047ff007230 */ /* 0x000fe20000004100 */
[----:B------:R-:W-:Y:S01]  /*62a0*/  F2FP.F16.F32.PACK_AB R9, R15, R10 ;  /* 0x0000000a0f09723e */ /* 0x000fe200000000ff */
[----:B------:R-:W-:Y:S02]  /*62b0*/  HADD2.F32 R4, -RZ, R79.H0_H0 ;  /* 0x2000004fff047230 */ /* 0x000fe40000004100 */
[C---:B------:R-:W-:Y:S01]  /*62c0*/  FFMA R21, R49.reuse, R2, R21 ;  /* 0x0000000231157223 */ /* 0x040fe20000000015 */
[C---:B------:R-:W-:Y:S01]  /*62d0*/  FFMA R22, R49.reuse, R3, R22 ;  /* 0x0000000331167223 */ /* 0x040fe20000000016 */
[----:B------:R-:W-:Y:S01]  /*62e0*/  FFMA R27, R49, R0, R27 ;  /* 0x00000000311b7223 */ /* 0x000fe2000000001b */
[--C-:B------:R-:W-:Y:S01]  /*62f0*/  HADD2.F32 R2, -RZ, R76.reuse.H0_H0 ;  /* 0x2000004cff027230 */ /* 0x100fe20000004100 */
[----:B------:R-:W-:Y:S01]  /*6300*/  F2FP.F16.F32.PACK_AB R10, R13, R12 ;  /* 0x0000000c0d0a723e */ /* 0x000fe200000000ff */
[----:B------:R-:W-:Y:S01]  /*6310*/  HADD2.F32 R0, -RZ, R76.H1_H1 ;  /* 0x3000004cff007230 */ /* 0x000fe20000004100 */
[----:B------:R-:W-:Y:S01]  /*6320*/  F2FP.F16.F32.PACK_AB R11, R19, R14 ;  /* 0x0000000e130b723e */ /* 0x000fe200000000ff */
[--C-:B------:R-:W-:Y:S02]  /*6330*/  HADD2.F32 R3, -RZ, R77.reuse.H0_H0 ;  /* 0x2000004dff037230 */ /* 0x100fe40000004100 */
[C---:B------:R-:W-:Y:S01]  /*6340*/  FFMA R24, R49.reuse, R2, R24 ;  /* 0x0000000231187223 */ /* 0x040fe20000000018 */
[--C-:B------:R-:W-:Y:S02]  /*6350*/  HADD2.F32 R2, -RZ, R78.reuse.H0_H0 ;  /* 0x2000004eff027230 */ /* 0x100fe40000004100 */
[C---:B------:R-:W-:Y:S01]  /*6360*/  FFMA R25, R49.reuse, R0, R25 ;  /* 0x0000000031197223 */ /* 0x040fe20000000019 */
[----:B------:R1:W-:Y:S01]  /*6370*/  STS.128 [R99+0x10], R8 ;  /* 0x0000100863007388 */ /* 0x0003e20000000c00 */
[----:B------:R-:W-:Y:S02]  /*6380*/  HADD2.F32 R0, -RZ, R77.H1_H1 ;  /* 0x3000004dff007230 */ /* 0x000fe40000004100 */
[----:B------:R-:W-:Y:S01]  /*6390*/  FFMA R26, R49, R3, R26 ;  /* 0x00000003311a7223 */ /* 0x000fe2000000001a */
[----:B------:R-:W-:Y:S01]  /*63a0*/  HADD2.F32 R3, -RZ, R78.H1_H1 ;  /* 0x3000004eff037230 */ /* 0x000fe20000004100 */
[----:B------:R-:W-:Y:S01]  /*63b0*/  F2FP.F16.F32.PACK_AB R16, R17, R16 ;  /* 0x000000101110723e */ /* 0x000fe200000000ff */
[----:B------:R-:W-:Y:S01]  /*63c0*/  HADD2.F32 R5, -RZ, R79.H1_H1 ;  /* 0x3000004fff057230 */ /* 0x000fe20000004100 */
[----:B------:R-:W-:Y:S01]  /*63d0*/  F2FP.F16.F32.PACK_AB R17, R23, R18 ;  /* 0x000000121711723e */ /* 0x000fe200000000ff */
[----:B------:R-:W-:Y:S01]  /*63e0*/  FFMA R31, R49, R0, R31 ;  /* 0x00000000311f7223 */ /* 0x000fe2000000001f */
[----:B------:R-:W-:Y:S01]  /*63f0*/  FMUL R35, R47, R35 ;  /* 0x000000232f237220 */ /* 0x000fe20000400000 */
[----:B------:R-:W-:Y:S01]  /*6400*/  F2FP.F16.F32.PACK_AB R18, R21, R20 ;  /* 0x000000141512723e */ /* 0x000fe200000000ff */
[----:B------:R-:W-:Y:S01]  /*6410*/  FFMA R28, R49, R2, R28 ;  /* 0x00000002311c7223 */ /* 0x000fe2000000001c */
[----:B------:R-:W-:Y:S01]  /*6420*/  F2FP.F16.F32.PACK_AB R19, R27, R22 ;  /* 0x000000161b13723e */ /* 0x000fe200000000ff */
[C---:B------:R-:W-:Y:S01]  /*6430*/  FFMA R29, R49.reuse, R3, R29 ;  /* 0x00000003311d7223 */ /* 0x040fe2000000001d */
[C---:B------:R-:W-:Y:S01]  /*6440*/  FFMA R30, R49.reuse, R4, R30 ;  /* 0x00000004311e7223 */ /* 0x040fe2000000001e */
[----:B------:R-:W-:Y:S01]  /*6450*/  FFMA R35, R49, R5, R35 ;  /* 0x0000000531237223 */ /* 0x000fe20000000023 */
[----:B------:R-:W-:Y:S01]  /*6460*/  F2FP.F16.F32.PACK_AB R24, R25, R24 ;  /* 0x000000181918723e */ /* 0x000fe200000000ff */
[----:B------:R1:W-:Y:S01]  /*6470*/  STS.128 [R98+0x20], R16 ;  /* 0x0000201062007388 */ /* 0x0003e20000000c00 */
[----:B------:R-:W-:Y:S02]  /*6480*/  F2FP.F16.F32.PACK_AB R25, R31, R26 ;  /* 0x0000001a1f19723e */ /* 0x000fe400000000ff */
[----:B------:R-:W-:Y:S02]  /*6490*/  F2FP.F16.F32.PACK_AB R26, R29, R28 ;  /* 0x0000001c1d1a723e */ /* 0x000fe400000000ff */
[----:B------:R-:W-:Y:S05]  /*64a0*/  F2FP.F16.F32.PACK_AB R27, R35, R30 ;  /* 0x0000001e231b723e */ /* 0x000fea00000000ff */
[----:B------:R1:W-:Y:S01]  /*64b0*/  STS.128 [R106+0x30], R24 ;  /* 0x000030186a007388 */ /* 0x0003e20000000c00 */
[----:B------:R-:W-:Y:S01]  /*64c0*/  @!PT LDS RZ, [RZ] ;  /* 0x00000000fffff984 */ /* 0x000fe20000000800 */
[----:B------:R-:W-:Y:S01]  /*64d0*/  @!PT LDS RZ, [RZ] ;  /* 0x00000000fffff984 */ /* 0x000fe20000000800 */
[----:B------:R-:W-:Y:S01]  /*64e0*/  @!PT LDS RZ, [RZ] ;  /* 0x00000000fffff984 */ /* 0x000fe20000000800 */
[----:B------:R-:W-:Y:S01]  /*64f0*/  @!PT LDS RZ, [RZ] ;  /* 0x00000000fffff984 */ /* 0x000fe20000000800 */
[----:B------:R2:W-:Y:S07]  /*6500*/  MEMBAR.ALL.CTA ;  /* 0x0000000000007992 */ /* 0x0005ee0000008000 */
[----:B--2---:R-:W2:Y:S02]  /*6510*/  FENCE.VIEW.ASYNC.S ;  /* 0x00000000000073c6 */ /* 0x004ea40000000000 */
[----:B--2---:R-:W-:Y:S06]  /*6520*/  BAR.SYNC.DEFER_BLOCKING 0x1, 0x80 ;  /* 0x0042000000007b1d */ /* 0x004fec0000010000 */
[----:B------:R-:W-:Y:S05]  /*6530*/  @P0 BRA `(.L_x_101) ;  /* 0x0000000000280947 */ /* 0x000fea0003800000 */
[----:B------:R-:W-:Y:S02]  /*6540*/  UIADD3 UR4, UPT, UPT, UR48, 0x200, URZ ;  /* 0x0000020030047890 */ /* 0x000fe4000fffe0ff */
[----:B------:R-:W-:Y:S01]  /*6550*/  UIADD3 UR6, UP0, UPT, UR52, 0x680, URZ ;  /* 0x0000068034067890 */ /* 0x000fe2000ff1e0ff */
[----:B------:R-:W-:Y:S03]  /*6560*/  UMOV UR43, UR36 ;  /* 0x00000024002b7c82 */ /* 0x000fe60008000000 */
[----:B------:R-:W-:Y:S01]  /*6570*/  MOV R93, UR4 ;  /* 0x00000004005d7c02 */ /* 0x000fe20008000f00 */
[----:B------:R-:W-:Y:S03]  /*6580*/  UIADD3.X UR7, UPT, UPT, URZ, UR53, URZ, UP0, !UPT ;  /* 0x00000035ff077290 */ /* 0x000fe600087fe4ff */
[----:B------:R-:W-:Y:S11]  /*6590*/  R2UR UR40, R93 ;  /* 0x000000005d2872ca */ /* 0x000ff600000e0000 */
[----:B------:R-:W-:Y:S02]  /*65a0*/  @!UPT UIADD3 URZ, UPT, UPT, URZ, URZ, URZ ;  /* 0x000000fffffff290 */ /* 0x000fe4000fffe0ff */
[----:B------:R2:W-:Y:S01]  /*65b0*/  UTMASTG.3D [UR40], [UR6] ;  /* 0x00000028060073b5 */ /* 0x0005e20008010000 */
[----:B------:R0:W-:Y:S01]  /*65c0*/  UTMACMDFLUSH ;  /* 0x00000000000079b7 */ /* 0x0001e20000000000 */
[----:B--2---:R-:W-:Y:S04]  /*65d0*/  DEPBAR.LE SB0, 0x1 ;  /* 0x000080400000791a */ /* 0x004fe80000000000 */
.L_x_101:
[----:B------:R-:W-:Y:S05]  /*65e0*/  BSYNC.RECONVERGENT B0 ;  /* 0x0000000000007941 */ /* 0x000fea0003800200 */
.L_x_100:
[----:B------:R-:W-:Y:S01]  /*65f0*/  BAR.SYNC.DEFER_BLOCKING 0x1, 0x80 ;  /* 0x0042000000007b1d */ /* 0x000fe20000010000 */
[----:B------:R-:W-:Y:S01]  /*6600*/  ISETP.NE.AND P1, PT, R107, RZ, PT ;  /* 0x000000ff6b00720c */ /* 0x000fe20003f25270 */
[----:B------:R-:W-:Y:S01]  /*6610*/  UISETP.NE.AND UP0, UPT, UR49, URZ, UPT ;  /* 0x000000ff3100728c */ /* 0x000fe2000bf05270 */
[----:B------:R-:W-:Y:S11]  /*6620*/  LEA R2, R65, UR48, 0x3 ;  /* 0x0000003041027c11 */ /* 0x000ff6000f8e18ff */
[----:B------:R-:W-:Y:S01]  /*6630*/  @P1 SHF.L.U32 R3, R97, 0x1f, RZ ;  /* 0x0000001f61031819 */ /* 0x000fe200000006ff */
[----:B------:R-:W-:Y:S06]  /*6640*/  BRA.U !UP0, `(.L_x_102) ;  /* 0x0000000108247547 */ /* 0x000fec000b800000 */
[----:B------:R-:W-:Y:S01]  /*6650*/  IMAD.U32 R4, RZ, RZ, UR51 ;  /* 0x00000033ff047e24 */ /* 0x000fe2000f8e00ff */
[----:B------:R-:W-:Y:S01]  /*6660*/  MOV R0, UR37 ;  /* 0x0000002500007c02 */ /* 0x000fe20008000f00 */
[----:B------:R-:W-:Y:S03]  /*6670*/  UIADD3 UR51, UPT, UPT, UR51, 0x1, URZ ;  /* 0x0000000133337890 */ /* 0x000fe6000fffe0ff */
[----:B------:R-:W-:Y:S01]  /*6680*/  @P1 LEA R4, R4, UR48, 0x3 ;  /* 0x0000003004041c11 */ /* 0x000fe2000f8e18ff */
[----:B------:R-:W-:Y:S04]  /*6690*/  UISETP.NE.AND UP0, UPT, UR51, 0x4, UPT ;  /* 0x000000043300788c */ /* 0x000fe8000bf05270 */
[----:B------:R-:W-:Y:S01]  /*66a0*/  @P1 VIADD R4, R4, 0x80 ;  /* 0x0000008004041836 */ /* 0x000fe20000000000 */
[----:B------:R-:W-:Y:S04]  /*66b0*/  USEL UR51, UR51, URZ, UP0 ;  /* 0x000000ff33337287 */ /* 0x000fe80008000000 */
[----:B------:R-:W-:Y:S04]  /*66c0*/  @P1 PRMT R0, R0, 0x654, R4 ;  /* 0x0000065400001816 */ /* 0x000fe80000000004 */
[----:B------:R2:W-:Y:S04]  /*66d0*/  @P1 SYNCS.ARRIVE.TRANS64.RED.A1T0 RZ, [R0+URZ], RZ ;  /* 0x000000ff00ff19a7 */ /* 0x0005e800081004ff */
.L_x_102:
[----:B------:R-:W4:Y:S01]  /*66e0*/  @P1 SYNCS.PHASECHK.TRANS64.TRYWAIT P0, [R2+URZ+0x60], R3 ;  /* 0x00006003020015a7 */ /* 0x000f2200080011ff */
[----:B------:R-:W-:Y:S01]  /*66f0*/  BSSY B1, `(.L_x_103) ;  /* 0x0000016000017945 */ /* 0x000fe20003800000 */
[----:B----4-:R-:W-:Y:S03]  /*6700*/  @P1 SEL R66, RZ, 0x1, !P0 ;  /* 0x00000001ff421807 */ /* 0x010fe60004000000 */
[----:B------:R-:W-:Y:S05]  /*6710*/  @!P1 BRA `(.L_x_104) ;  /* 0x00000000004c9947 */ /* 0x000fea0003800000 */
[----:B------:R-:W-:Y:S01]  /*6720*/  ISETP.NE.AND P0, PT, R66, RZ, PT ;  /* 0x000000ff4200720c */ /* 0x000fe20003f05270 */
[----:B------:R-:W-:Y:S01]  /*6730*/  BSSY B0, `(.L_x_105) ;  /* 0x000000b000007945 */ /* 0x000fe20003800000 */
[----:B------:R-:W-:Y:S11]  /*6740*/  ISETP.NE.AND P1, PT, R67, RZ, PT ;  /* 0x000000ff4300720c */ /* 0x000ff60003f25270 */
[----:B------:R-:W-:Y:S02]  /*6750*/  @!UPT UIADD3 URZ, UPT, UPT, URZ, URZ, URZ ;  /* 0x000000fffffff290 */ /* 0x000fe4000fffe0ff */
[C---:B------:R-:W-:Y:S01]  /*6760*/  @P1 IMAD R6, R65.reuse, 0x2000, R100 ;  /* 0x0000200041061824 */ /* 0x040fe200078e0264 */
[C---:B------:R-:W-:Y:S01]  /*6770*/  @P1 LEA R4, R65.reuse, R98, 0xd ;  /* 0x0000006241041211 */ /* 0x040fe200078e68ff */
[C---:B------:R-:W-:Y:S02]  /*6780*/  @P1 IMAD R5, R65.reuse, 0x2000, R99 ;  /* 0x0000200041051824 */ /* 0x040fe400078e0263 */
[----:B------:R-:W-:Y:S01]  /*6790*/  @P1 IMAD R3, R65, 0x2000, R106 ;  /* 0x0000200041031824 */ /* 0x000fe200078e026a */
[----:B------:R-:W-:Y:S06]  /*67a0*/  @P0 BRA `(.L_x_106) ;  /* 0x00000000000c0947 */ /* 0x000fec0003800000 */
[----:B--2---:R-:W-:Y:S04]  /*67b0*/  SHF.L.U32 R0, R97, 0x1f, RZ ;  /* 0x0000001f61007819 */ /* 0x004fe800000006ff */
[----:B------:R-:W2:Y:S02]  /*67c0*/  SYNCS.PHASECHK.TRANS64.TRYWAIT P0, [R2+URZ+0x60], R0 ;  /* 0x00006000020075a7 */ /* 0x000ea400080011ff */
[----:B--2---:R-:W-:Y:S05]  /*67d0*/  @!P0 BRA `(.L_x_107) ;  /* 0x0000003000948947 */ /* 0x004fea0003800000 */
.L_x_106:
[----:B------:R-:W-:Y:S05]  /*67e0*/  BSYNC B0 ;  /* 0x0000000000007941 */ /* 0x000fea0003800000 */
.L_x_105:
[----:B------:R-:W-:Y:S02]  /*67f0*/  ISETP.NE.AND P0, PT, R67, RZ, PT ;  /* 0x000000ff4300720c */ /* 0x000fe40003f05270 */
[----:B------:R-:W-:Y:S11]  /*6800*/  IADD3 R65, PT, PT, R65, 0x1, RZ ;  /* 0x0000000141417810 */ /* 0x000ff60007ffe0ff */
[----:B------:R4:W1:Y:S04]  /*6810*/  @P0 LDS.128 R56, [R6] ;  /* 0x0000000006380984 */ /* 0x0008680000000c00 */
[----:B------:R4:W1:Y:S04]  /*6820*/  @P0 LDS.128 R60, [R5+0x10] ;  /* 0x00001000053c0984 */ /* 0x0008680000000c00 */
[----:B------:R4:W1:Y:S04]  /*6830*/  @P0 LDS.128 R68, [R4+0x20] ;  /* 0x0000200004440984 */ /* 0x0008680000000c00 */
[----:B------:R4:W1:Y:S02]  /*6840*/  @P0 LDS.128 R76, [R3+0x30] ;  /* 0x00003000034c0984 */ /* 0x0008640000000c00 */
.L_x_104:
[----:B------:R-:W-:Y:S05]  /*6850*/  BSYNC B1 ;  /* 0x0000000000017941 */ /* 0x000fea0003800000 */
.L_x_103:
[----:B--2---:R-:W-:Y:S05]  /*6860*/  VIADD R0, R48, 0x20 ;  /* 0x0000002030007836 */ /* 0x004fea0000000000 */
[----:B------:R-:W-:Y:S04]  /*6870*/  SHF.R.U32.HI R0, RZ, 0x15, R0 ;  /* 0x00000015ff007819 */ /* 0x000fe80000011600 */
[----:B------:R-:W-:Y:S11]  /*6880*/  LOP3.LUT P0, RZ, R0, 0x3, R92, 0x48, !PT ;  /* 0x0000000300ff7812 */ /* 0x000ff6000780485c */
[----:B------:R-:W-:Y:S02]  /*6890*/  @!UPT UIADD3 URZ, UPT, UPT, URZ, URZ, URZ ;  /* 0x000000fffffff290 */ /* 0x000fe4000fffe0ff */
[----:B------:R-:W-:Y:S05]  /*68a0*/  @!P0 BRA `(.L_x_108) ;  /* 0x0000000000408947 */ /* 0x000fea0003800000 */
[----:B------:R-:W2:Y:S01]  /*68b0*/  LDCU.64 UR8, c[0x4][0x70] ;  /* 0x01000e00ff0877ac */ /* 0x000ea20008000a00 */
[----:B----4-:R-:W-:Y:S01]  /*68c0*/  MOV R3, 0x0 ;  /* 0x0000000000037802 */ /* 0x010fe20000000f00 */
[----:B------:R-:W-:Y:S02]  /*68d0*/  HFMA2 R12, -RZ, RZ, 0, 5.9604644775390625e-08 ;  /* 0x00000001ff0c7431 */ /* 0x000fe400000001ff */
[----:B-1----:R-:W-:Y:S02]  /*68e0*/  IMAD.MOV.U32 R8, RZ, RZ, 0x192 ;  /* 0x00000192ff087424 */ /* 0x002fe400078e00ff */
[----:B------:R-:W-:Y:S01]  /*68f0*/  IMAD.MOV.U32 R13, RZ, RZ, RZ ;  /* 0x000000ffff0d7224 */ /* 0x000fe200078e00ff */
[----:B------:R-:W1:Y:S01]  /*6900*/  LDCU.64 UR6, c[0x4][0x78] ;  /* 0x01000f00ff0677ac */ /* 0x000e620008000a00 */
[----:B------:R-:W4:Y:S01]  /*6910*/  LDC.64 R2, c[0x4][R3] ;  /* 0x0100000003027b82 */ /* 0x000f220000000a00 */
[----:B------:R-:W5:Y:S01]  /*6920*/  LDCU.64 UR4, c[0x4][0x10] ;  /* 0x01000200ff0477ac */ /* 0x000f620008000a00 */
[----:B--2---:R-:W-:Y:S01]  /*6930*/  MOV R5, UR9 ;  /* 0x0000000900057c02 */ /* 0x004fe20008000f00 */
[----:B------:R-:W-:Y:S01]  /*6940*/  IMAD.U32 R4, RZ, RZ, UR8 ;  /* 0x00000008ff047e24 */ /* 0x000fe2000f8e00ff */
[----:B-1----:R-:W-:Y:S01]  /*6950*/  MOV R7, UR7 ;  /* 0x0000000700077c02 */ /* 0x002fe20008000f00 */
[----:B------:R-:W-:Y:S01]  /*6960*/  IMAD.U32 R6, RZ, RZ, UR6 ;  /* 0x00000006ff067e24 */ /* 0x000fe2000f8e00ff */
[----:B-----5:R-:W-:Y:S01]  /*6970*/  MOV R11, UR5 ;  /* 0x00000005000b7c02 */ /* 0x020fe20008000f00 */
[----:B------:R-:W-:Y:S02]  /*6980*/  IMAD.U32 R10, RZ, RZ, UR4 ;  /* 0x00000004ff0a7e24 */ /* 0x000fe4000f8e00ff */
[----:B------:R-:W-:Y:S07]  /*6990*/  LEPC R20, `(.L_x_108) ;  /* 0x000000001014794e */ /* 0x000fee0000000000 */
[----:B---34-:R-:W-:Y:S05]  /*69a0*/  CALL.ABS.NOINC R2 ;  /* 0x0000000002007343 */ /* 0x018fea0003c00000 */
.L_x_108:
[----:B------:R-:W-:Y:S05]  /*69b0*/  WARPSYNC.ALL ;  /* 0x0000000000007948 */ /* 0x000fea0003800000 */
[----:B------:R-:W-:Y:S01]  /*69c0*/  R2UR UR4, R48 ;  /* 0x00000000300472ca */ /* 0x000fe200000e0000 */
[--C-:B-1--4-:R-:W-:Y:S01]  /*69d0*/  HADD2.F32 R3, -RZ, R56.reuse.H0_H0 ;  /* 0x20000038ff037230 */ /* 0x112fe20000004100 */
[----:B------:R-:W-:Y:S01]  /*69e0*/  ISETP.NE.AND P6, PT, R107, RZ, PT ;  /* 0x000000ff6b00720c */ /* 0x000fe20003fc5270 */
[--C-:B------:R-:W-:Y:S01]  /*69f0*/  HADD2.F32 R51, -RZ, R57.reuse.H1_H1 ;  /* 0x30000039ff337230 */ /* 0x100fe20000004100 */
[----:B------:R-:W-:Y:S01]  /*6a00*/  MOV R50, UR51 ;  /* 0x0000003300327c02 */ /* 0x000fe20008000f00 */
[----:B------:R-:W-:Y:S01]  /*6a10*/  BSSY.RECONVERGENT B0, `(.L_x_109) ;  /* 0x000008c000007945 */ /* 0x000fe20003800200 */
[----:B------:R-:W-:Y:S02]  /*6a20*/  MOV R72, UR37 ;  /* 0x0000002500487c02 */ /* 0x000fe40008000f00 */
[----:B------:R-:W-:Y:S05]  /*6a30*/  ISETP.NE.AND P0, PT, R102, RZ, PT ;  /* 0x000000ff6600720c */ /* 0x000fea0003f05270 */
[----:B------:R-:W1:Y:S02]  /*6a40*/  LDTM.x32 R4, tmem[UR4+0x20] ;  /* 0x00002004000479ee */ /* 0x000e6400082c0000 */
[----:B------:R-:W-:Y:S04]  /*6a50*/  @P6 LEA R50, R50, UR48, 0x3 ;  /* 0x0000003032326c11 */ /* 0x000fe8000f8e18ff */
[----:B------:R-:W-:Y:S04]  /*6a60*/  @P6 IADD3 R50, PT, PT, R50, 0x80, RZ ;  /* 0x0000008032326810 */ /* 0x000fe80007ffe0ff */
[----:B------:R-:W-:Y:S01]  /*6a70*/  @P6 PRMT R72, R72, 0x654, R50 ;  /* 0x0000065448486816 */ /* 0x000fe20000000032 */
[----:B------:R-:W-:Y:S02]  /*6a80*/  HADD2.F32 R50, -RZ, R57.H0_H0 ;  /* 0x20000039ff327230 */ /* 0x000fe40000004100 */
[C---:B-1----:R-:W-:Y:S01]  /*6a90*/  FMUL R0, R47.reuse, R4 ;  /* 0x000000042f007220 */ /* 0x042fe20000400000 */
[----:B------:R-:W-:Y:S02]  /*6aa0*/  HADD2.F32 R4, -RZ, R56.H1_H1 ;  /* 0x30000038ff047230 */ /* 0x000fe40000004100 */
[C---:B------:R-:W-:Y:S01]  /*6ab0*/  FMUL R2, R47.reuse, R5 ;  /* 0x000000052f027220 */ /* 0x040fe20000400000 */
[----:B------:R-:W-:Y:S01]  /*6ac0*/  FMUL R7, R47, R7 ;  /* 0x000000072f077220 */ /* 0x000fe20000400000 */
[----:B------:R-:W-:Y:S01]  /*6ad0*/  FFMA R0, R49, R3, R0 ;  /* 0x0000000331007223 */ /* 0x000fe20000000000 */
[----:B------:R-:W-:Y:S01]  /*6ae0*/  FMUL R3, R47, R6 ;  /* 0x000000062f037220 */ /* 0x000fe20000400000 */
[----:B------:R-:W-:Y:S01]  /*6af0*/  FFMA R2, R49, R4, R2 ;  /* 0x0000000431027223 */ /* 0x000fe20000000002 */
[C---:B------:R-:W-:Y:S01]  /*6b00*/  FMUL R4, R47.reuse, R8 ;  /* 0x000000082f047220 */ /* 0x040fe20000400000 */
[----:B------:R-:W-:Y:S01]  /*6b10*/  FMUL R8, R47, R12 ;  /* 0x0000000c2f087220 */ /* 0x000fe20000400000 */
[----:B------:R-:W-:Y:S01]  /*6b20*/  FFMA R3, R49, R50, R3 ;  /* 0x0000003231037223 */ /* 0x000fe20000000003 */
[C---:B------:R-:W-:Y:S01]  /*6b30*/  FMUL R12, R47.reuse, R16 ;  /* 0x000000102f0c7220 */ /* 0x040fe20000400000 */
[C---:B------:R-:W-:Y:S01]  /*6b40*/  FMUL R16, R47.reuse, R20 ;  /* 0x000000142f107220 */ /* 0x040fe20000400000 */
[C---:B------:R-:W-:Y:S01]  /*6b50*/  FMUL R20, R47.reuse, R24 ;  /* 0x000000182f147220 */ /* 0x040fe20000400000 */
[C---:B------:R-:W-:Y:S01]  /*6b60*/  FMUL R24, R47.reuse, R28 ;  /* 0x0000001c2f187220 */ /* 0x040fe20000400000 */
[C---:B------:R-:W-:Y:S01]  /*6b70*/  FMUL R28, R47.reuse, R32 ;  /* 0x000000202f1c7220 */ /* 0x040fe20000400000 */
[--C-:B------:R-:W-:Y:S01]  /*6b80*/  HADD2.F32 R32, -RZ, R58.reuse.H0_H0 ;  /* 0x2000003aff207230 */ /* 0x100fe20000004100 */
[----:B------:R-:W-:Y:S01]  /*6b90*/  F2FP.F16.F32.PACK_AB R52, R2, R0 ;  /* 0x000000000234723e */ /* 0x000fe200000000ff */
[----:B------:R-:W-:Y:S02]  /*6ba0*/  HADD2.F32 R0, -RZ, R58.H1_H1 ;  /* 0x3000003aff007230 */ /* 0x000fe40000004100 */
[----:B------:R-:W-:Y:S01]  /*6bb0*/  FMUL R5, R47, R9 ;  /* 0x000000092f057220 */ /* 0x000fe20000400000 */
[--C-:B------:R-:W-:Y:S02]  /*6bc0*/  HADD2.F32 R2, -RZ, R59.reuse.H0_H0 ;  /* 0x2000003bff027230 */ /* 0x100fe40000004100 */
[C---:B------:R-:W-:Y:S01]  /*6bd0*/  FFMA R7, R49.reuse, R51, R7 ;  /* 0x0000003331077223 */ /* 0x040fe20000000007 */
[C---:B------:R-:W-:Y:S01]  /*6be0*/  FFMA R4, R49.reuse, R32, R4 ;  /* 0x0000002031047223 */ /* 0x040fe20000000004 */
[----:B------:R-:W-:Y:S02]  /*6bf0*/  HADD2.F32 R32, -RZ, R59.H1_H1 ;  /* 0x3000003bff207230 */ /* 0x000fe40000004100 */
[----:B------:R-:W-:Y:S01]  /*6c00*/  FFMA R5, R49, R0, R5 ;  /* 0x0000000031057223 */ /* 0x000fe20000000005 */
[--C-:B------:R-:W-:Y:S01]  /*6c10*/  HADD2.F32 R0, -RZ, R60.reuse.H0_H0 ;  /* 0x2000003cff007230 */ /* 0x100fe20000004100 */
[----:B------:R-:W-:Y:S01]  /*6c20*/  F2FP.F16.F32.PACK_AB R53, R7, R3 ;  /* 0x000000030735723e */ /* 0x000fe200000000ff */
[----:B------:R-:W-:Y:S01]  /*6c30*/  FMUL R6, R47, R10 ;  /* 0x0000000a2f067220 */ /* 0x000fe20000400000 */
[--C-:B------:R-:W-:Y:S01]  /*6c40*/  HADD2.F32 R3, -RZ, R61.reuse.H0_H0 ;  /* 0x2000003dff037230 */ /* 0x100fe20000004100 */
[----:B------:R-:W-:Y:S01]  /*6c50*/  F2FP.F16.F32.PACK_AB R54, R5, R4 ;  /* 0x000000040536723e */ /* 0x000fe200000000ff */
[----:B------:R-:W-:Y:S01]  /*6c60*/  FMUL R11, R47, R11 ;  /* 0x0000000b2f0b7220 */ /* 0x000fe20000400000 */
[----:B------:R-:W-:Y:S01]  /*6c70*/  FFMA R6, R49, R2, R6 ;  /* 0x0000000231067223 */ /* 0x000fe20000000006 */
[----:B------:R-:W-:Y:S02]  /*6c80*/  HADD2.F32 R2, -RZ, R60.H1_H1 ;  /* 0x3000003cff027230 */ /* 0x000fe40000004100 */
[----:B------:R-:W-:Y:S01]  /*6c90*/  FMUL R9, R47, R13 ;  /* 0x0000000d2f097220 */ /* 0x000fe20000400000 */
[C---:B------:R-:W-:Y:S01]  /*6ca0*/  FFMA R11, R49.reuse, R32, R11 ;  /* 0x00000020310b7223 */ /* 0x040fe2000000000b */
[----:B------:R-:W-:Y:S01]  /*6cb0*/  FFMA R8, R49, R0, R8 ;  /* 0x0000000031087223 */ /* 0x000fe20000000008 */
[C---:B------:R-:W-:Y:S01]  /*6cc0*/  FMUL R10, R47.reuse, R14 ;  /* 0x0000000e2f0a7220 */ /* 0x040fe20000400000 */
[----:B------:R-:W-:Y:S02]  /*6cd0*/  HADD2.F32 R0, -RZ, R61.H1_H1 ;  /* 0x3000003dff007230 */ /* 0x000fe40000004100 */
[----:B------:R-:W-:Y:S01]  /*6ce0*/  FMUL R15, R47, R15 ;  /* 0x0000000f2f0f7220 */ /* 0x000fe20000400000 */
[C---:B------:R-:W-:Y:S01]  /*6cf0*/  FFMA R9, R49.reuse, R2, R9 ;  /* 0x0000000231097223 */ /* 0x040fe20000000009 */
[C---:B------:R-:W-:Y:S01]  /*6d00*/  FFMA R10, R49.reuse, R3, R10 ;  /* 0x00000003310a7223 */ /* 0x040fe2000000000a */
[--C-:B------:R-:W-:Y:S02]  /*6d10*/  HADD2.F32 R2, -RZ, R62.reuse.H0_H0 ;  /* 0x2000003eff027230 */ /* 0x100fe40000004100 */
[----:B------:R-:W-:Y:S01]  /*6d20*/  FFMA R15, R49, R0, R15 ;  /* 0x00000000310f7223 */ /* 0x000fe2000000000f */
[----:B------:R-:W-:Y:S02]  /*6d30*/  HADD2.F32 R3, -RZ, R62.H1_H1 ;  /* 0x3000003eff037230 */ /* 0x000fe40000004100 */
[C---:B------:R-:W-:Y:S01]  /*6d40*/  FMUL R13, R47.reuse, R17 ;  /* 0x000000112f0d7220 */ /* 0x040fe20000400000 */
[--C-:B------:R-:W-:Y:S02]  /*6d50*/  HADD2.F32 R0, -RZ, R63.reuse.H0_H0 ;  /* 0x2000003fff007230 */ /* 0x100fe40000004100 */
[----:B------:R-:W-:Y:S01]  /*6d60*/  FMUL R14, R47, R18 ;  /* 0x000000122f0e7220 */ /* 0x000fe20000400000 */
[C---:B------:R-:W-:Y:S01]  /*6d70*/  FFMA R12, R49.reuse, R2, R12 ;  /* 0x00000002310c7223 */ /* 0x040fe2000000000c */
[C---:B------:R-:W-:Y:S01]  /*6d80*/  FFMA R13, R49.reuse, R3, R13 ;  /* 0x00000003310d7223 */ /* 0x040fe2000000000d */
[----:B------:R-:W-:Y:S02]  /*6d90*/  HADD2.F32 R2, -RZ, R63.H1_H1 ;  /* 0x3000003fff027230 */ /* 0x000fe40000004100 */
[----:B------:R-:W-:Y:S01]  /*6da0*/  FFMA R14, R49, R0, R14 ;  /* 0x00000000310e7223 */ /* 0x000fe2000000000e */
[C---:B------:R-:W-:Y:S01]  /*6db0*/  FMUL R19, R47.reuse, R19 ;  /* 0x000000132f137220 */ /* 0x040fe20000400000 */
[--C-:B------:R-:W-:Y:S02]  /*6dc0*/  HADD2.F32 R0, -RZ, R68.reuse.H0_H0 ;  /* 0x20000044ff007230 */ /* 0x100fe40000004100 */
[----:B------:R-:W-:Y:S01]  /*6dd0*/  FMUL R17, R47, R21 ;  /* 0x000000152f117220 */ /* 0x000fe20000400000 */
[--C-:B------:R-:W-:Y:S02]  /*6de0*/  HADD2.F32 R3, -RZ, R69.reuse.H0_H0 ;  /* 0x20000045ff037230 */ /* 0x100fe40000004100 */
[C---:B------:R-:W-:Y:S01]  /*6df0*/  FFMA R19, R49.reuse, R2, R19 ;  /* 0x0000000231137223 */ /* 0x040fe20000000013 */
[----:B------:R-:W-:Y:S02]  /*6e00*/  HADD2.F32 R2, -RZ, R68.H1_H1 ;  /* 0x30000044ff027230 */ /* 0x000fe40000004100 */
        /* <DEDUP_REMOVED lines=9> */
[----:B------:R-:W-:Y:S01]  /*6ea0*/  FMUL R21, R47, R25 ;  /* 0x000000192f157220 */ /* 0x000fe20000400000 */
[----:B------:R-:W-:Y:S01]  /*6eb0*/  F2FP.F16.F32.PACK_AB R55, R11, R6 ;  /* 0x000000060b37723e */ /* 0x000fe200000000ff */
[--C-:B------:R-:W-:Y:S02]  /*6ec0*/  HADD2.F32 R3, -RZ, R71.reuse.H0_H0 ;  /* 0x20000047ff037230 */ /* 0x100fe40000004100 */
[----:B------:R-:W-:Y:S01]  /*6ed0*/  FMUL R22, R47, R26 ;  /* 0x0000001a2f167220 */ /* 0x000fe20000400000 */
[C---:B------:R-:W-:Y:S01]  /*6ee0*/  FFMA R20, R49.reuse, R2, R20 ;  /* 0x0000000231147223 */ /* 0x040fe20000000014 */
[C---:B------:R-:W-:Y:S01]  /*6ef0*/  FFMA R21, R49.reuse, R0, R21 ;  /* 0x0000000031157223 */ /* 0x040fe20000000015 */
[----:B------:R1:W-:Y:S01]  /*6f00*/  STS.128 [R100+0x2000], R52 ;  /* 0x0020003464007388 */ /* 0x0003e20000000c00 */
[----:B------:R-:W-:Y:S02]  /*6f10*/  HADD2.F32 R0, -RZ, R71.H1_H1 ;  /* 0x30000047ff007230 */ /* 0x000fe40000004100 */
[----:B------:R-:W-:Y:S01]  /*6f20*/  FFMA R22, R49, R3, R22 ;  /* 0x0000000331167223 */ /* 0x000fe20000000016 */
[----:B------:R-:W-:Y:S01]  /*6f30*/  FMUL R27, R47, R27 ;  /* 0x0000001b2f1b7220 */ /* 0x000fe20000400000 */
[--C-:B------:R-:W-:Y:S01]  /*6f40*/  HADD2.F32 R2, -RZ, R76.reuse.H0_H0 ;  /* 0x2000004cff027230 */ /* 0x100fe20000004100 */
[----:B------:R-:W-:Y:S01]  /*6f50*/  F2FP.F16.F32.PACK_AB R8, R9, R8 ;  /* 0x000000080908723e */ /* 0x000fe200000000ff */
[----:B------:R-:W-:Y:S01]  /*6f60*/  HADD2.F32 R3, -RZ, R76.H1_H1 ;  /* 0x3000004cff037230 */ /* 0x000fe20000004100 */
[----:B------:R-:W-:Y:S01]  /*6f70*/  F2FP.F16.F32.PACK_AB R9, R15, R10 ;  /* 0x0000000a0f09723e */ /* 0x000fe200000000ff */
[----:B------:R-:W-:Y:S01]  /*6f80*/  FMUL R25, R47, R29 ;  /* 0x0000001d2f197220 */ /* 0x000fe20000400000 */
[--C-:B------:R-:W-:Y:S01]  /*6f90*/  HADD2.F32 R4, -RZ, R77.reuse.H0_H0 ;  /* 0x2000004dff047230 */ /* 0x100fe20000004100 */
[----:B------:R-:W-:Y:S01]  /*6fa0*/  F2FP.F16.F32.PACK_AB R10, R13, R12 ;  /* 0x0000000c0d0a723e */ /* 0x000fe200000000ff */
[----:B------:R-:W-:Y:S01]  /*6fb0*/  FMUL R26, R47, R30 ;  /* 0x0000001e2f1a7220 */ /* 0x000fe20000400000 */
[----:B------:R-:W-:Y:S01]  /*6fc0*/  F2FP.F16.F32.PACK_AB R11, R19, R14 ;  /* 0x0000000e130b723e */ /* 0x000fe200000000ff */
[C---:B------:R-:W-:Y:S01]  /*6fd0*/  FFMA R27, R49.reuse, R0, R27 ;  /* 0x00000000311b7223 */ /* 0x040fe2000000001b */
[C---:B------:R-:W-:Y:S01]  /*6fe0*/  FFMA R24, R49.reuse, R2, R24 ;  /* 0x0000000231187223 */ /* 0x040fe20000000018 */
[----:B------:R-:W-:Y:S02]  /*6ff0*/  HADD2.F32 R0, -RZ, R77.H1_H1 ;  /* 0x3000004dff007230 */ /* 0x000fe40000004100 */
[----:B------:R-:W-:Y:S01]  /*7000*/  FFMA R25, R49, R3, R25 ;  /* 0x0000000331197223 */ /* 0x000fe20000000019 */
[----:B------:R1:W-:Y:S01]  /*7010*/  STS.128 [R99+0x2010], R8 ;  /* 0x0020100863007388 */ /* 0x0003e20000000c00 */
[----:B------:R-:W-:Y:S01]  /*7020*/  FMUL R31, R47, R31 ;  /* 0x0000001f2f1f7220 */ /* 0x000fe20000400000 */
[--C-:B------:R-:W-:Y:S02]  /*7030*/  HADD2.F32 R2, -RZ, R78.reuse.H0_H0 ;  /* 0x2000004eff027230 */ /* 0x100fe40000004100 */
[----:B------:R-:W-:Y:S01]  /*7040*/  FFMA R26, R49, R4, R26 ;  /* 0x00000004311a7223 */ /* 0x000fe2000000001a */
[----:B------:R-:W-:Y:S02]  /*7050*/  HADD2.F32 R3, -RZ, R78.H1_H1 ;  /* 0x3000004eff037230 */ /* 0x000fe40000004100 */
[----:B------:R-:W-:Y:S01]  /*7060*/  FMUL R29, R47, R33 ;  /* 0x000000212f1d7220 */ /* 0x000fe20000400000 */
[--C-:B------:R-:W-:Y:S01]  /*7070*/  HADD2.F32 R4, -RZ, R79.reuse.H0_H0 ;  /* 0x2000004fff047230 */ /* 0x100fe20000004100 */
[----:B------:R-:W-:Y:S01]  /*7080*/  F2FP.F16.F32.PACK_AB R16, R17, R16 ;  /* 0x000000101110723e */ /* 0x000fe200000000ff */
[----:B------:R-:W-:Y:S01]  /*7090*/  FMUL R30, R47, R34 ;  /* 0x000000222f1e7220 */ /* 0x000fe20000400000 */
        /* <DEDUP_REMOVED lines=14> */
[----:B------:R-:W-:Y:S02]  /*7180*/  F2FP.F16.F32.PACK_AB R27, R35, R30 ;  /* 0x0000001e231b723e */ /* 0x000fe400000000ff */
[----:B------:R-:W-:Y:S02]  /*7190*/  LEA R0, R65, UR48, 0x3 ;  /* 0x0000003041007c11 */ /* 0x000fe4000f8e18ff */
[----:B------:R-:W-:Y:S01]  /*71a0*/  @P6 SHF.L.U32 R2, R97, 0x1f, RZ ;  /* 0x0000001f61026819 */ /* 0x000fe200000006ff */
        /* <DEDUP_REMOVED lines=9> */
[----:B------:R-:W-:Y:S02]  /*7240*/  UIADD3 UR8, UP0, UPT, UR52, 0x680, URZ ;  /* 0x0000068034087890 */ /* 0x000fe4000ff1e0ff */
[----:B------:R-:W-:Y:S02]  /*7250*/  UIADD3 UR5, UPT, UPT, UR41, 0x20, URZ ;  /* 0x0000002029057890 */ /* 0x000fe4000fffe0ff */
[----:B------:R-:W-:Y:S02]  /*7260*/  UIADD3 UR4, UPT, UPT, UR48, 0x2200, URZ ;  /* 0x0000220030047890 */ /* 0x000fe4000fffe0ff */
[----:B------:R-:W-:Y:S01]  /*7270*/  UIADD3.X UR9, UPT, UPT, URZ, UR53, URZ, UP0, !UPT ;  /* 0x00000035ff097290 */ /* 0x000fe200087fe4ff */
[----:B------:R-:W-:Y:S01]  /*7280*/  UMOV UR6, UR42 ;  /* 0x0000002a00067c82 */ /* 0x000fe20008000000 */
[----:B------:R-:W-:Y:S07]  /*7290*/  UMOV UR7, UR36 ;  /* 0x0000002400077c82 */ /* 0x000fee0008000000 */
[----:B------:R2:W-:Y:S01]  /*72a0*/  UTMASTG.3D [UR4], [UR8] ;  /* 0x00000004080073b5 */ /* 0x0005e20008010000 */
[----:B------:R0:W-:Y:S01]  /*72b0*/  UTMACMDFLUSH ;  /* 0x00000000000079b7 */ /* 0x0001e20000000000 */
[----:B--2---:R-:W-:Y:S04]  /*72c0*/  DEPBAR.LE SB0, 0x1 ;  /* 0x000080400000791a */ /* 0x004fe80000000000 */
.L_x_110:
[----:B------:R-:W-:Y:S05]  /*72d0*/  BSYNC.RECONVERGENT B0 ;  /* 0x0000000000007941 */ /* 0x000fea0003800200 */
.L_x_109:
[----:B------:R-:W-:Y:S01]  /*72e0*/  BAR.SYNC.DEFER_BLOCKING 0x1, 0x80 ;  /* 0x0042000000007b1d */ /* 0x000fe20000010000 */
[----:B------:R-:W-:Y:S04]  /*72f0*/  UIADD3 UR40, UPT, UPT, UR51, 0x1, URZ ;  /* 0x0000000133287890 */ /* 0x000fe8000fffe0ff */
[----:B------:R-:W-:Y:S04]  /*7300*/  UISETP.NE.AND UP0, UPT, UR40, 0x4, UPT ;  /* 0x000000042800788c */ /* 0x000fe8000bf05270 */
[----:B------:R-:W-:Y:S01]  /*7310*/  USEL UR40, UR40, URZ, UP0 ;  /* 0x000000ff28287287 */ /* 0x000fe20008000000 */
[----:B------:R2:W-:Y:S01]  /*7320*/  @P6 SYNCS.ARRIVE.TRANS64.RED.A1T0 RZ, [R72+URZ], RZ ;  /* 0x000000ff48ff69a7 */ /* 0x0005e200081004ff */
[----:B------:R-:W-:Y:S01]  /*7330*/  BSSY B1, `(.L_x_111) ;  /* 0x0000017000017945 */ /* 0x000fe20003800000 */
[----:B------:R-:W4:Y:S02]  /*7340*/  @P6 SYNCS.PHASECHK.TRANS64.TRYWAIT P0, [R0+URZ+0x60], R2 ;  /* 0x00006002000065a7 */ /* 0x000f2400080011ff */
[----:B----4-:R-:W-:Y:S01]  /*7350*/  @P6 SEL R66, RZ, 0x1, !P0 ;  /* 0x00000001ff426807 */ /* 0x010fe20004000000 */
[----:B--2---:R-:W-:Y:S06]  /*7360*/  @!P6 BRA `(.L_x_112) ;  /* 0x00000000004ce947 */ /* 0x004fec0003800000 */
        /* <DEDUP_REMOVED lines=9> */
[----:B------:R-:W-:Y:S04]  /*7400*/  SHF.L.U32 R6, R97, 0x1f, RZ ;  /* 0x0000001f61067819 */ /* 0x000fe800000006ff */
[----:B------:R-:W2:Y:S02]  /*7410*/  SYNCS.PHASECHK.TRANS64.TRYWAIT P0, [R0+URZ+0x60], R6 ;  /* 0x00006006000075a7 */ /* 0x000ea400080011ff */
[----:B--2---:R-:W-:Y:S05]  /*7420*/  @!P0 BRA `(.L_x_115) ;  /* 0x0000002400948947 */ /* 0x004fea0003800000 */
.L_x_114:
[----:B------:R-:W-:Y:S05]  /*7430*/  BSYNC B0 ;  /* 0x0000000000007941 */ /* 0x000fea0003800000 */
.L_x_113:
[----:B------:R-:W-:Y:S02]  /*7440*/  ISETP.NE.AND P0, PT, R67, RZ, PT ;  /* 0x000000ff4300720c */ /* 0x000fe40003f05270 */
[----:B------:R-:W-:Y:S11]  /*7450*/  IADD3 R65, PT, PT, R65, 0x1, RZ ;  /* 0x0000000141417810 */ /* 0x000ff60007ffe0ff */
[----:B------:R4:W1:Y:S04]  /*7460*/  @P0 LDS.128 R56, [R5] ;  /* 0x0000000005380984 */ /* 0x0008680000000c00 */
[----:B------:R4:W1:Y:S04]  /*7470*/  @P0 LDS.128 R60, [R4+0x10] ;  /* 0x00001000043c0984 */ /* 0x0008680000000c00 */
[----:B------:R4:W1:Y:S04]  /*7480*/  @P0 LDS.128 R68, [R3+0x20] ;  /* 0x0000200003440984 */ /* 0x0008680000000c00 */
[----:B------:R4:W1:Y:S02]  /*7490*/  @P0 LDS.128 R76, [R2+0x30] ;  /* 0x00003000024c0984 */ /* 0x0008640000000c00 */
.L_x_112:
[----:B------:R-:W-:Y:S05]  /*74a0*/  BSYNC B1 ;  /* 0x0000000000017941 */ /* 0x000fea0003800000 */
.L_x_111:
        /* <DEDUP_REMOVED lines=21> */
.L_x_116:
        /* <DEDUP_REMOVED lines=146> */
.L_x_118:
[----:B------:R-:W-:Y:S05]  /*7f20*/  BSYNC.RECONVERGENT B0 ;  /* 0x0000000000007941 */ /* 0x000fea0003800200 */
.L_x_117:
        /* <DEDUP_REMOVED lines=21> */
.L_x_122:
[----:B------:R-:W-:Y:S05]  /*8080*/  BSYNC B0 ;  /* 0x0000000000007941 */ /* 0x000fea0003800000 */
.L_x_121:
[----:B------:R-:W-:Y:S11]  /*8090*/  ISETP.NE.AND P0, PT, R67, RZ, PT ;  /* 0x000000ff4300720c */ /* 0x000ff60003f05270 */
[----:B------:R-:W-:Y:S02]  /*80a0*/  @!UPT UIADD3 URZ, UPT, UPT, URZ, URZ, URZ ;  /* 0x000000fffffff290 */ /* 0x000fe4000fffe0ff */
[----:B------:R4:W1:Y:S04]  /*80b0*/  @P0 LDS.128 R56, [R4] ;  /* 0x0000000004380984 */ /* 0x0008680000000c00 */
[----:B------:R4:W1:Y:S04]  /*80c0*/  @P0 LDS.128 R60, [R3+0x10] ;  /* 0x00001000033c0984 */ /* 0x0008680000000c00 */
[----:B------:R4:W1:Y:S04]  /*80d0*/  @P0 LDS.128 R68, [R2+0x20] ;  /* 0x0000200002440984 */ /* 0x0008680000000c00 */
[----:B------:R4:W1:Y:S02]  /*80e0*/  @P0 LDS.128 R76, [R65+0x30] ;  /* 0x00003000414c0984 */ /* 0x0008640000000c00 */
.L_x_120:
[----:B------:R-:W-:Y:S05]  /*80f0*/  BSYNC B1 ;  /* 0x0000000000017941 */ /* 0x000fea0003800000 */
.L_x_119:
        /* <DEDUP_REMOVED lines=21> */
.L_x_124:
[----:B------:R-:W-:Y:S01]  /*8250*/  ISETP.NE.AND P0, PT, R102, RZ, PT ;  /* 0x000000ff6600720c */ /* 0x000fe20003f05270 */
[----:B------:R-:W-:Y:S05]  /*8260*/  WARPSYNC.ALL ;  /* 0x0000000000007948 */ /* 0x000fea0003800000 */
[----:B------:R-:W-:Y:S01]  /*8270*/  R2UR UR4, R48 ;  /* 0x00000000300472ca */ /* 0x000fe200000e0000 */
[--C-:B-1----:R-:W-:Y:S01]  /*8280*/  HADD2.F32 R0, -RZ, R56.reuse.H0_H0 ;  /* 0x20000038ff007230 */ /* 0x102fe20000004100 */
[----:B------:R-:W-:Y:S01]  /*8290*/  R2UR UR5, R64 ;  /* 0x00000000400572ca */ /* 0x000fe200000e0000 */
[----:B----4-:R-:W-:Y:S01]  /*82a0*/  HADD2.F32 R2, -RZ, R56.H1_H1 ;  /* 0x30000038ff027230 */ /* 0x010fe20000004100 */
[----:B------:R-:W-:Y:S01]  /*82b0*/  BSSY.RECONVERGENT B0, `(.L_x_125) ;  /* 0x0000089000007945 */ /* 0x000fe20003800200 */
[--C-:B------:R-:W-:Y:S02]  /*82c0*/  HADD2.F32 R3, -RZ, R57.reuse.H0_H0 ;  /* 0x20000039ff037230 */ /* 0x100fe40000004100 */
[----:B------:R-:W-:Y:S02]  /*82d0*/  HADD2.F32 R48, -RZ, R57.H1_H1 ;  /* 0x30000039ff307230 */ /* 0x000fe40000004100 */
[--C-:B------:R-:W-:Y:S02]  /*82e0*/  HADD2.F32 R50, -RZ, R58.reuse.H0_H0 ;  /* 0x2000003aff327230 */ /* 0x100fe40000004100 */
[----:B------:R-:W-:Y:S02]  /*82f0*/  HADD2.F32 R51, -RZ, R58.H1_H1 ;  /* 0x3000003aff337230 */ /* 0x000fe40000004100 */
[----:B------:R-:W1:Y:S01]  /*8300*/  LDTM.x32 R4, tmem[UR4+0x60] ;  /* 0x00006004000479ee */ /* 0x000e6200082c0000 */
[----:B------:R-:W-:Y:S01]  /*8310*/  NOP ;  /* 0x0000000000007918 */ /* 0x000fe20000000000 */
[----:B------:R-:W-:Y:S01]  /*8320*/  UIADD3 UR5, UPT, UPT, UR5, 0xf0, URZ ;  /* 0x000000f005057890 */ /* 0x000fe2000fffe0ff */
[--C-:B------:R-:W-:Y:S02]  /*8330*/  HADD2.F32 R52, -RZ, R59.reuse.H0_H0 ;  /* 0x2000003bff347230 */ /* 0x100fe40000004100 */
[----:B------:R-:W-:Y:S01]  /*8340*/  HADD2.F32 R53, -RZ, R59.H1_H1 ;  /* 0x3000003bff357230 */ /* 0x000fe20000004100 */
[----:B------:R-:W-:Y:S01]  /*8350*/  UPRMT UR5, UR37, 0x654, UR5 ;  /* 0x0000065425057896 */ /* 0x000fe20008000005 */
[--C-:B------:R-:W-:Y:S02]  /*8360*/  HADD2.F32 R54, -RZ, R60.reuse.H0_H0 ;  /* 0x2000003cff367230 */ /* 0x100fe40000004100 */
[----:B------:R-:W-:Y:S02]  /*8370*/  HADD2.F32 R55, -RZ, R60.H1_H1 ;  /* 0x3000003cff377230 */ /* 0x000fe40000004100 */
[--C-:B------:R-:W-:Y:S02]  /*8380*/  HADD2.F32 R56, -RZ, R61.reuse.H0_H0 ;  /* 0x2000003dff387230 */ /* 0x100fe40000004100 */
[----:B------:R-:W-:Y:S02]  /*8390*/  HADD2.F32 R57, -RZ, R61.H1_H1 ;  /* 0x3000003dff397230 */ /* 0x000fe40000004100 */
[----:B-1----:R-:W-:Y:S01]  /*83a0*/  SYNCS.ARRIVE.TRANS64.RED.A1T0 RZ, [UR5], RZ ;  /* 0x000000ffffff79a7 */ /* 0x002fe20008100405 */
[--C-:B------:R-:W-:Y:S02]  /*83b0*/  HADD2.F32 R58, -RZ, R62.reuse.H0_H0 ;  /* 0x2000003eff3a7230 */ /* 0x100fe40000004100 */
[----:B------:R-:W-:Y:S02]  /*83c0*/  HADD2.F32 R59, -RZ, R62.H1_H1 ;  /* 0x3000003eff3b7230 */ /* 0x000fe40000004100 */
[--C-:B------:R-:W-:Y:S02]  /*83d0*/  HADD2.F32 R60, -RZ, R63.reuse.H0_H0 ;  /* 0x2000003fff3c7230 */ /* 0x100fe40000004100 */
[----:B------:R-:W-:Y:S02]  /*83e0*/  HADD2.F32 R61, -RZ, R63.H1_H1 ;  /* 0x3000003fff3d7230 */ /* 0x000fe40000004100 */
[C---:B------:R-:W-:Y:S01]  /*83f0*/  FMUL R4, R47.reuse, R4 ;  /* 0x000000042f047220 */ /* 0x040fe20000400000 */
[C---:B------:R-:W-:Y:S01]  /*8400*/  FMUL R5, R47.reuse, R5 ;  /* 0x000000052f057220 */ /* 0x040fe20000400000 */
[C---:B------:R-:W-:Y:S01]  /*8410*/  FMUL R6, R47.reuse, R6 ;  /* 0x000000062f067220 */ /* 0x040fe20000400000 */
[----:B------:R-:W-:Y:S01]  /*8420*/  FMUL R7, R47, R7 ;  /* 0x000000072f077220 */ /* 0x000fe20000400000 */
[C---:B------:R-:W-:Y:S01]  /*8430*/  FFMA R4, R49.reuse, R0, R4 ;  /* 0x0000000031047223 */ /* 0x040fe20000000004 */
[C---:B------:R-:W-:Y:S01]  /*8440*/  FFMA R5, R49.reuse, R2, R5 ;  /* 0x0000000231057223 */ /* 0x040fe20000000005 */
[C---:B------:R-:W-:Y:S01]  /*8450*/  FFMA R6, R49.reuse, R3, R6 ;  /* 0x0000000331067223 */ /* 0x040fe20000000006 */
[----:B------:R-:W-:Y:S01]  /*8460*/  FFMA R7, R49, R48, R7 ;  /* 0x0000003031077223 */ /* 0x000fe20000000007 */
[C---:B------:R-:W-:Y:S01]  /*8470*/  FMUL R8, R47.reuse, R8 ;  /* 0x000000082f087220 */ /* 0x040fe20000400000 */
[----:B------:R-:W-:Y:S01]  /*8480*/  FMUL R9, R47, R9 ;  /* 0x000000092f097220 */ /* 0x000fe20000400000 */
[----:B------:R-:W-:Y:S01]  /*8490*/  F2FP.F16.F32.PACK_AB R4, R5, R4 ;  /* 0x000000040504723e */ /* 0x000fe200000000ff */
[----:B------:R-:W-:Y:S01]  /*84a0*/  FMUL R0, R47, R10 ;  /* 0x0000000a2f007220 */ /* 0x000fe20000400000 */
[----:B------:R-:W-:Y:S01]  /*84b0*/  F2FP.F16.F32.PACK_AB R5, R7, R6 ;  /* 0x000000060705723e */ /* 0x000fe200000000ff */
[C---:B------:R-:W-:Y:S01]  /*84c0*/  FFMA R8, R49.reuse, R50, R8 ;  /* 0x0000003231087223 */ /* 0x040fe20000000008 */
[C---:B------:R-:W-:Y:S01]  /*84d0*/  FFMA R9, R49.reuse, R51, R9 ;  /* 0x0000003331097223 */ /* 0x040fe20000000009 */
[----:B------:R-:W-:Y:S01]  /*84e0*/  FFMA R0, R49, R52, R0 ;  /* 0x0000003431007223 */ /* 0x000fe20000000000 */
[C---:B------:R-:W-:Y:S01]  /*84f0*/  FMUL R2, R47.reuse, R11 ;  /* 0x0000000b2f027220 */ /* 0x040fe20000400000 */
[C---:B------:R-:W-:Y:S01]  /*8500*/  FMUL R3, R47.reuse, R12 ;  /* 0x0000000c2f037220 */ /* 0x040fe20000400000 */
[----:B------:R-:W-:Y:S01]  /*8510*/  FMUL R10, R47, R13 ;  /* 0x0000000d2f0a7220 */ /* 0x000fe20000400000 */
[----:B------:R-:W-:Y:S01]  /*8520*/  F2FP.F16.F32.PACK_AB R6, R9, R8 ;  /* 0x000000080906723e */ /* 0x000fe200000000ff */
[C---:B------:R-:W-:Y:S01]  /*8530*/  FFMA R2, R49.reuse, R53, R2 ;  /* 0x0000003531027223 */ /* 0x040fe20000000002 */
[C---:B------:R-:W-:Y:S01]  /*8540*/  FFMA R3, R49.reuse, R54, R3 ;  /* 0x0000003631037223 */ /* 0x040fe20000000003 */
[----:B------:R-:W-:Y:S01]  /*8550*/  FFMA R10, R49, R55, R10 ;  /* 0x00000037310a7223 */ /* 0x000fe2000000000a */
[C---:B------:R-:W-:Y:S01]  /*8560*/  FMUL R11, R47.reuse, R14 ;  /* 0x0000000e2f0b7220 */ /* 0x040fe20000400000 */
[C---:B------:R-:W-:Y:S01]  /*8570*/  FMUL R15, R47.reuse, R15 ;  /* 0x0000000f2f0f7220 */ /* 0x040fe20000400000 */
[C---:B------:R-:W-:Y:S01]  /*8580*/  FMUL R12, R47.reuse, R16 ;  /* 0x000000102f0c7220 */ /* 0x040fe20000400000 */
[----:B------:R-:W-:Y:S01]  /*8590*/  FMUL R13, R47, R17 ;  /* 0x000000112f0d7220 */ /* 0x000fe20000400000 */
[----:B------:R-:W-:Y:S01]  /*85a0*/  FFMA R11, R49, R56, R11 ;  /* 0x00000038310b7223 */ /* 0x000fe2000000000b */
[----:B------:R-:W-:Y:S01]  /*85b0*/  FMUL R14, R47, R18 ;  /* 0x000000122f0e7220 */ /* 0x000fe20000400000 */
[----:B------:R-:W-:Y:S01]  /*85c0*/  FFMA R15, R49, R57, R15 ;  /* 0x00000039310f7223 */ /* 0x000fe2000000000f */
[--C-:B------:R-:W-:Y:S02]  /*85d0*/  HADD2.F32 R62, -RZ, R68.reuse.H0_H0 ;  /* 0x20000044ff3e7230 */ /* 0x100fe40000004100 */
[----:B------:R-:W-:Y:S01]  /*85e0*/  FMUL R19, R47, R19 ;  /* 0x000000132f137220 */ /* 0x000fe20000400000 */
[----:B------:R-:W-:Y:S01]  /*85f0*/  F2FP.F16.F32.PACK_AB R7, R2, R0 ;  /* 0x000000000207723e */ /* 0x000fe200000000ff */
[----:B------:R-:W-:Y:S01]  /*8600*/  FFMA R12, R49, R58, R12 ;  /* 0x0000003a310c7223 */ /* 0x000fe2000000000c */
[----:B------:R-:W-:Y:S02]  /*8610*/  HADD2.F32 R63, -RZ, R68.H1_H1 ;  /* 0x30000044ff3f7230 */ /* 0x000fe40000004100 */
[----:B------:R-:W-:Y:S01]  /*8620*/  FMUL R16, R47, R20 ;  /* 0x000000142f107220 */ /* 0x000fe20000400000 */
[----:B------:R-:W-:Y:S01]  /*8630*/  FFMA R13, R49, R59, R13 ;  /* 0x0000003b310d7223 */ /* 0x000fe2000000000d */
[----:B------:R1:W-:Y:S01]  /*8640*/  STS.128 [R100+0x6000], R4 ;  /* 0x0060000464007388 */ /* 0x0003e20000000c00 */
[--C-:B------:R-:W-:Y:S02]  /*8650*/  HADD2.F32 R64, -RZ, R69.reuse.H0_H0 ;  /* 0x20000045ff407230 */ /* 0x100fe40000004100 */
[----:B------:R-:W-:Y:S01]  /*8660*/  FMUL R17, R47, R21 ;  /* 0x000000152f117220 */ /* 0x000fe20000400000 */
[----:B------:R-:W-:Y:S01]  /*8670*/  FFMA R14, R49, R60, R14 ;  /* 0x0000003c310e7223 */ /* 0x000fe2000000000e */
[----:B------:R-:W-:Y:S02]  /*8680*/  HADD2.F32 R65, -RZ, R69.H1_H1 ;  /* 0x30000045ff417230 */ /* 0x000fe40000004100 */
[----:B------:R-:W-:Y:S01]  /*8690*/  FMUL R18, R47, R22 ;  /* 0x000000162f127220 */ /* 0x000fe20000400000 */
[----:B------:R-:W-:Y:S01]  /*86a0*/  FFMA R19, R49, R61, R19 ;  /* 0x0000003d31137223 */ /* 0x000fe20000000013 */
        /* <DEDUP_REMOVED lines=11> */
[----:B------:R-:W-:Y:S01]  /*8760*/  F2FP.F16.F32.PACK_AB R8, R10, R3 ;  /* 0x000000030a08723e */ /* 0x000fe200000000ff */
[----:B------:R-:W-:Y:S01]  /*8770*/  FFMA R23, R49, R65, R23 ;  /* 0x0000004131177223 */ /* 0x000fe20000000017 */
[----:B------:R-:W-:Y:S01]  /*8780*/  F2FP.F16.F32.PACK_AB R9, R15, R11 ;  /* 0x0000000b0f09723e */ /* 0x000fe200000000ff */
[--C-:B------:R-:W-:Y:S02]  /*8790*/  HADD2.F32 R70, -RZ, R76.reuse.H0_H0 ;  /* 0x2000004cff467230 */ /* 0x100fe40000004100 */
[----:B------:R-:W-:Y:S01]  /*87a0*/  FMUL R27, R47, R27 ;  /* 0x0000001b2f1b7220 */ /* 0x000fe20000400000 */
[----:B------:R-:W-:Y:S01]  /*87b0*/  F2FP.F16.F32.PACK_AB R10, R13, R12 ;  /* 0x0000000c0d0a723e */ /* 0x000fe200000000ff */
[----:B------:R-:W-:Y:S01]  /*87c0*/  FFMA R20, R49, R66, R20 ;  /* 0x0000004231147223 */ /* 0x000fe20000000014 */
[----:B------:R-:W-:Y:S01]  /*87d0*/  F2FP.F16.F32.PACK_AB R11, R19, R14 ;  /* 0x0000000e130b723e */ /* 0x000fe200000000ff */
[----:B------:R-:W-:Y:S02]  /*87e0*/  HADD2.F32 R71, -RZ, R76.H1_H1 ;  /* 0x3000004cff477230 */ /* 0x000fe40000004100 */
[----:B------:R-:W-:Y:S01]  /*87f0*/  FMUL R24, R47, R28 ;  /* 0x0000001c2f187220 */ /* 0x000fe20000400000 */
[----:B------:R-:W-:Y:S01]  /*8800*/  FFMA R21, R49, R67, R21 ;  /* 0x0000004331157223 */ /* 0x000fe20000000015 */
[--C-:B------:R-:W-:Y:S01]  /*8810*/  HADD2.F32 R72, -RZ, R77.reuse.H0_H0 ;  /* 0x2000004dff487230 */ /* 0x100fe20000004100 */
[----:B------:R1:W-:Y:S01]  /*8820*/  STS.128 [R99+0x6010], R8 ;  /* 0x0060100863007388 */ /* 0x0003e20000000c00 */
        /* <DEDUP_REMOVED lines=49> */
.L_x_126:
[----:B------:R-:W-:Y:S05]  /*8b40*/  BSYNC.RECONVERGENT B0 ;  /* 0x0000000000007941 */ /* 0x000fea0003800200 */
.L_x_125:
[----:B------:R-:W-:Y:S01]  /*8b50*/  BAR.SYNC.DEFER_BLOCKING 0x1, 0x80 ;  /* 0x0042000000007b1d */ /* 0x000fe20000010000 */
[----:B------:R-:W-:Y:S01]  /*8b60*/  UISETP.NE.AND UP0, UPT, UR49, -0x4, UPT ;  /* 0xfffffffc3100788c */ /* 0x000fe2000bf05270 */
[----:B------:R-:W-:Y:S08]  /*8b70*/  IADD3 R45, PT, PT, R45, 0x1, RZ ;  /* 0x000000012d2d7810 */ /* 0x000ff00007ffe0ff */
[----:B------:R-:W-:Y:S05]  /*8b80*/  BRA.U !UP0, `(.L_x_127) ;  /* 0x0000000108287547 */ /* 0x000fea000b800000 */
[----:B------:R-:W-:Y:S01]  /*8b90*/  ISETP.NE.AND P0, PT, R107, RZ, PT ;  /* 0x000000ff6b00720c */ /* 0x000fe20003f05270 */
[----:B------:R-:W-:Y:S01]  /*8ba0*/  IMAD.U32 R2, RZ, RZ, UR51 ;  /* 0x00000033ff027e24 */ /* 0x000fe2000f8e00ff */
[----:B------:R-:W-:Y:S01]  /*8bb0*/  UIADD3 UR51, UPT, UPT, UR51, 0x1, URZ ;  /* 0x0000000133337890 */ /* 0x000fe2000fffe0ff */
[----:B------:R-:W-:Y:S03]  /*8bc0*/  IMAD.U32 R0, RZ, RZ, UR37 ;  /* 0x00000025ff007e24 */ /* 0x000fe6000f8e00ff */
[----:B------:R-:W-:Y:S04]  /*8bd0*/  UISETP.NE.AND UP0, UPT, UR51, 0x4, UPT ;  /* 0x000000043300788c */ /* 0x000fe8000bf05270 */
[----:B------:R-:W-:Y:S03]  /*8be0*/  USEL UR51, UR51, URZ, UP0 ;  /* 0x000000ff33337287 */ /* 0x000fe60008000000 */
[----:B------:R-:W-:Y:S05]  /*8bf0*/  @P0 LEA R2, R2, UR48, 0x3 ;  /* 0x0000003002020c11 */ /* 0x000fea000f8e18ff */
[----:B------:R-:W-:Y:S05]  /*8c00*/  @P0 VIADD R2, R2, 0x80 ;  /* 0x0000008002020836 */ /* 0x000fea0000000000 */
[----:B------:R-:W-:Y:S04]  /*8c10*/  @P0 PRMT R0, R0, 0x654, R2 ;  /* 0x0000065400000816 */ /* 0x000fe80000000002 */
[----:B------:R2:W-:Y:S03]  /*8c20*/  @P0 SYNCS.ARRIVE.TRANS64.RED.A1T0 RZ, [R0+URZ], RZ ;  /* 0x000000ff00ff09a7 */ /* 0x0005e600081004ff */
.L_x_127:
[----:B------:R-:W-:Y:S01]  /*8c30*/  ISETP.NE.AND P2, PT, R103, RZ, PT ;  /* 0x000000ff6700720c */ /* 0x000fe20003f45270 */
[----:B------:R-:W-:Y:S01]  /*8c40*/  UIADD3 UR49, UPT, UPT, UR49, 0x4, URZ ;  /* 0x0000000431317890 */ /* 0x000fe2000fffe0ff */
[----:B------:R-:W-:Y:S01]  /*8c50*/  ISETP.NE.AND P0, PT, R105, 0x2, PT ;  /* 0x000000026900780c */ /* 0x000fe20003f05270 */
[----:B------:R-:W-:Y:S01]  /*8c60*/  IMAD.IADD R14, R43, 0x1, R86 ;  /* 0x000000012b0e7824 */ /* 0x000fe200078e0256 */
[----:B------:R-:W-:Y:S01]  /*8c70*/  ISETP.NE.AND P1, PT, R45, 0x4, PT ;  /* 0x000000042d00780c */ /* 0x000fe20003f25270 */
[----:B------:R-:W-:Y:S01]  /*8c80*/  IMAD.IADD R15, R44, 0x1, R87 ;  /* 0x000000012c0f7824 */ /* 0x000fe200078e0257 */
[----:B------:R-:W-:Y:S02]  /*8c90*/  SEL R2, RZ, 0x1, P0 ;  /* 0x00000001ff027807 */ /* 0x000fe40000000000 */
[----:B--2---:R-:W-:Y:S02]  /*8ca0*/  SEL R0, RZ, 0x1, P1 ;  /* 0x00000001ff007807 */ /* 0x004fe40000800000 */
[----:B------:R-:W-:Y:S02]  /*8cb0*/  LOP3.LUT R95, R95, R2, RZ, 0x3c, !PT ;  /* 0x000000025f5f7212 */ /* 0x000fe400078e3cff */
[----:B------:R-:W-:Y:S02]  /*8cc0*/  LOP3.LUT R96, R96, R0, RZ, 0x3c, !PT ;  /* 0x0000000060607212 */ /* 0x000fe400078e3cff */
[----:B------:R-:W-:Y:S02]  /*8cd0*/  @P2 R2UR UR36, R94 ;  /* 0x000000005e2422ca */ /* 0x000fe400000e0000 */
[----:B------:R-:W-:Y:S02]  /*8ce0*/  SEL R105, R105, RZ, P0 ;  /* 0x000000ff69697207 */ /* 0x000fe40000000000 */
[----:B------:R-:W-:Y:S01]  /*8cf0*/  SEL R45, R45, RZ, P1 ;  /* 0x000000ff2d2d7207 */ /* 0x000fe20000800000 */
[----:B------:R-:W-:Y:S10]  /*8d00*/  @P2 BRA `(.L_x_128) ;  /* 0xffffffc000502947 */ /* 0x000ff4000383ffff */
[----:B------:R-:W-:-:S09]  /*8d10*/  UISETP.NE.AND UP0, UPT, UR50, URZ, UPT ;  /* 0x000000ff3200728c */ /* 0x000fd2000bf05270 */
[----:B------:R-:W-:Y:S05]  /*8d20*/  BRA.U !UP0, `(.L_x_129) ;  /* 0x0000000108487547 */ /* 0x000fea000b800000 */
[----:B------:R-:W2:Y:S02]  /*8d30*/  LDCU.64 UR4, c[0x0][0x890] ;  /* 0x00011200ff0477ac */ /* 0x000ea40008000a00 */
[----:B--2---:R-:W-:-:S04]  /*8d40*/  UISETP.NE.U32.AND UP0, UPT, UR4, URZ, UPT ;  /* 0x000000ff0400728c */ /* 0x004fc8000bf05070 */
[----:B------:R-:W-:-:S09]  /*8d50*/  UISETP.NE.AND.EX UP0, UPT, UR5, URZ, UPT, UP0 ;  /* 0x000000ff0500728c */ /* 0x000fd2000bf05300 */
[----:B------:R-:W-:Y:S05]  /*8d60*/  BRA.U UP0, `(.L_x_130) ;  /* 0x00000001000c7547 */ /* 0x000fea000b800000 */
[----:B------:R-:W-:-:S13]  /*8d70*/  FSETP.NEU.AND P0, PT, R49, RZ, PT ;  /* 0x000000ff3100720b */ /* 0x000fda0003f0d000 */
[----:B------:R-:W-:Y:S05]  /*8d80*/  @!P0 EXIT ;  /* 0x000000000000894d */ /* 0x000fea0003800000 */
[----:B------:R-:W-:Y:S05]  /*8d90*/  BRA `(.L_x_129) ;  /* 0x00000000002c7947 */ /* 0x000fea0003800000 */
.L_x_130:
[----:B------:R-:W-:Y:S01]  /*8da0*/  ISETP.NE.AND P0, PT, R104, RZ, PT ;  /* 0x000000ff6800720c */ /* 0x000fe20003f05270 */
[----:B------:R-:W-:-:S12]  /*8db0*/  BSSY.RECONVERGENT B0, `(.L_x_129) ;  /* 0x0000009000007945 */ /* 0x000fd80003800200 */
[----:B------:R-:W-:Y:S05]  /*8dc0*/  @P0 BRA `(.L_x_131) ;  /* 0x0000000000140947 */ /* 0x000fea0003800000 */
[----:B------:R-:W2:Y:S02]  /*8dd0*/  LDCU.64 UR4, c[0x0][0x888] ;  /* 0x00011100ff0477ac */ /* 0x000ea40008000a00 */
[----:B--2---:R-:W-:-:S04]  /*8de0*/  ISETP.NE.U32.AND P0, PT, RZ, UR4, PT ;  /* 0x00000004ff007c0c */ /* 0x004fc8000bf05070 */
[----:B------:R-:W-:-:S13]  /*8df0*/  ISETP.NE.AND.EX P0, PT, RZ, UR5, PT, P0 ;  /* 0x00000005ff007c0c */ /* 0x000fda000bf05300 */
[----:B------:R-:W-:Y:S05]  /*8e00*/  @!P0 EXIT ;  /* 0x000000000000894d */ /* 0x000fea0003800000 */
[----:B------:R-:W-:Y:S05]  /*8e10*/  BRA `(.L_x_132) ;  /* 0x0000000000087947 */ /* 0x000fea0003800000 */
.L_x_131:
[----:B------:R-:W-:-:S13]  /*8e20*/  FSETP.NEU.AND P0, PT, R49, RZ, PT ;  /* 0x000000ff3100720b */ /* 0x000fda0003f0d000 */
[----:B------:R-:W-:Y:S05]  /*8e30*/  @!P0 EXIT ;  /* 0x000000000000894d */ /* 0x000fea0003800000 */
.L_x_132:
[----:B------:R-:W-:Y:S05]  /*8e40*/  BSYNC.RECONVERGENT B0 ;  /* 0x0000000000007941 */ /* 0x000fea0003800200 */
.L_x_129:
[----:B------:R-:W-:Y:S01]  /*8e50*/  ULEA UR4, UR51, UR48, 0x3 ;  /* 0x0000003033047291 */ /* 0x000fe2000f8e18ff */
[----:B------:R-:W-:-:S04]  /*8e60*/  DEPBAR.LE SB0, 0x0 ;  /* 0x000080000000791a */ /* 0x000fc80000000000 */
[----:B------:R-:W-:-:S04]  /*8e70*/  UIADD3 UR4, UPT, UPT, UR4, 0x80, URZ ;  /* 0x0000008004047890 */ /* 0x000fc8000fffe0ff */
[----:B------:R-:W-:-:S09]  /*8e80*/  UPRMT UR4, UR37, 0x654, UR4 ;  /* 0x0000065425047896 */ /* 0x000fd20008000004 */
[----:B------:R-:W-:Y:S01]  /*8e90*/  SYNCS.ARRIVE.TRANS64.RED.A1T0 RZ, [UR4], RZ ;  /* 0x000000ffffff79a7 */ /* 0x000fe20008100404 */
[----:B------:R-:W-:Y:S05]  /*8ea0*/  EXIT ;  /* 0x000000000000794d */ /* 0x000fea0003800000 */
.L_x_19:
[----:B--2---:R2:W1:Y:S02]  /*8eb0*/  SYNCS.PHASECHK.TRANS64.TRYWAIT P0, [R2+URZ+0x120], R3 ;  /* 0x00012003020075a7 */ /* 0x00446400080011ff */
[----:B-1----:R-:W-:Y:S05]  /*8ec0*/  @!P0 NANOSLEEP.SYNCS 0x989680 ;  /* 0x009896800000895d */ /* 0x002fea0003900000 */
[----:B------:R-:W1:Y:S02]  /*8ed0*/  @!P0 SYNCS.PHASECHK.TRANS64 P0, [R2+URZ+0x120], R3 ;  /* 0x00012003020085a7 */ /* 0x000e6400080010ff */
[----:B-1----:R-:W-:Y:S05]  /*8ee0*/  @!P0 BRA `(.L_x_19) ;  /* 0xfffffffc00f08947 */ /* 0x002fea000383ffff */
[----:B------:R-:W-:Y:S05]  /*8ef0*/  BRA `(.L_x_133) ;  /* 0xffffff8400c87947 */ /* 0x000fea000383ffff */
.L_x_22:
[----:B-1----:R-:W-:-:S07]  /*8f00*/  MOV R2, UR33 ;  /* 0x0000002100027c02 */ /* 0x002fce0008000f00 */
.L_x_134:
[----:B-1----:R1:W2:Y:S02]  /*8f10*/  SYNCS.PHASECHK.TRANS64.TRYWAIT P0, [R2+URZ+0x30], R4 ;  /* 0x00003004020075a7 */ /* 0x0022a400080011ff */
[----:B--2---:R-:W-:Y:S05]  /*8f20*/  @!P0 NANOSLEEP.SYNCS 0x989680 ;  /* 0x009896800000895d */ /* 0x004fea0003900000 */
[----:B------:R-:W2:Y:S02]  /*8f30*/  @!P0 SYNCS.PHASECHK.TRANS64 P0, [R2+URZ+0x30], R4 ;  /* 0x00003004020085a7 */ /* 0x000ea400080010ff */
[----:B--2---:R-:W-:Y:S05]  /*8f40*/  @!P0 BRA `(.L_x_134) ;  /* 0xfffffffc00f08947 */ /* 0x004fea000383ffff */
[----:B------:R-:W-:Y:S05]  /*8f50*/  BRA `(.L_x_21) ;  /* 0xffffff88001c7947 */ /* 0x000fea000383ffff */
.L_x_28:
[----:B-1----:R-:W-:-:S07]  /*8f60*/  MOV R2, UR25 ;  /* 0x0000001900027c02 */ /* 0x002fce0008000f00 */
.L_x_135:
[----:B-1----:R1:W2:Y:S02]  /*8f70*/  SYNCS.PHASECHK.TRANS64.TRYWAIT P0, [R2+URZ+0x30], R4 ;  /* 0x00003004020075a7 */ /* 0x0022a400080011ff */
[----:B--2---:R-:W-:Y:S05]  /*8f80*/  @!P0 NANOSLEEP.SYNCS 0x989680 ;  /* 0x009896800000895d */ /* 0x004fea0003900000 */
[----:B------:R-:W2:Y:S02]  /*8f90*/  @!P0 SYNCS.PHASECHK.TRANS64 P0, [R2+URZ+0x30], R4 ;  /* 0x00003004020085a7 */ /* 0x000ea400080010ff */
[----:B--2---:R-:W-:Y:S05]  /*8fa0*/  @!P0 BRA `(.L_x_135) ;  /* 0xfffffffc00f08947 */ /* 0x004fea000383ffff */
[----:B------:R-:W-:Y:S05]  /*8fb0*/  BRA `(.L_x_27) ;  /* 0xffffff8800d87947 */ /* 0x000fea000383ffff */
.L_x_32:
[----:B-1----:R1:W2:Y:S02]  /*8fc0*/  SYNCS.PHASECHK.TRANS64.TRYWAIT P0, [R2+URZ+0xb0], R3 ;  /* 0x0000b003020075a7 */ /* 0x0022a400080011ff */
[----:B--2---:R-:W-:Y:S05]  /*8fd0*/  @!P0 NANOSLEEP.SYNCS 0x989680 ;  /* 0x009896800000895d */ /* 0x004fea0003900000 */
[----:B------:R-:W2:Y:S02]  /*8fe0*/  @!P0 SYNCS.PHASECHK.TRANS64 P0, [R2+URZ+0xb0], R3 ;  /* 0x0000b003020085a7 */ /* 0x000ea400080010ff */
[----:B--2---:R-:W-:Y:S05]  /*8ff0*/  @!P0 BRA `(.L_x_32) ;  /* 0xfffffffc00f08947 */ /* 0x004fea000383ffff */
[----:B------:R-:W-:Y:S05]  /*9000*/  BRA `(.L_x_136) ;  /* 0xffffff8c00787947 */ /* 0x000fea000383ffff */
.L_x_36:
[----:B----4-:R-:W-:-:S07]  /*9010*/  MOV R0, UR5 ;  /* 0x0000000500007c02 */ /* 0x010fce0008000f00 */
.L_x_137:
[----:B-1----:R1:W2:Y:S02]  /*9020*/  SYNCS.PHASECHK.TRANS64.TRYWAIT P0, [R0+URZ], R2 ;  /* 0x00000002000075a7 */ /* 0x0022a400080011ff */
[----:B--2---:R-:W-:Y:S05]  /*9030*/  @!P0 NANOSLEEP.SYNCS 0x989680 ;  /* 0x009896800000895d */ /* 0x004fea0003900000 */
[----:B------:R-:W2:Y:S02]  /*9040*/  @!P0 SYNCS.PHASECHK.TRANS64 P0, [R0+URZ], R2 ;  /* 0x00000002000085a7 */ /* 0x000ea400080010ff */
[----:B--2---:R-:W-:Y:S05]  /*9050*/  @!P0 BRA `(.L_x_137) ;  /* 0xfffffffc00f08947 */ /* 0x004fea000383ffff */
[----:B------:R-:W-:Y:S05]  /*9060*/  BRA `(.L_x_138) ;  /* 0xffffff9000e87947 */ /* 0x000fea000383ffff */
.L_x_37:
[----:B----4-:R-:W-:-:S07]  /*9070*/  MOV R0, UR5 ;  /* 0x0000000500007c02 */ /* 0x010fce0008000f00 */
.L_x_139:
[----:B-1----:R1:W2:Y:S02]  /*9080*/  SYNCS.PHASECHK.TRANS64.TRYWAIT P0, [R0+URZ], R3 ;  /* 0x00000003000075a7 */ /* 0x0022a400080011ff */
[----:B--2---:R-:W-:Y:S05]  /*9090*/  @!P0 NANOSLEEP.SYNCS 0x989680 ;  /* 0x009896800000895d */ /* 0x004fea0003900000 */
[----:B------:R-:W2:Y:S02]  /*90a0*/  @!P0 SYNCS.PHASECHK.TRANS64 P0, [R0+URZ], R3 ;  /* 0x00000003000085a7 */ /* 0x000ea400080010ff */
[----:B--2---:R-:W-:Y:S05]  /*90b0*/  @!P0 BRA `(.L_x_139) ;  /* 0xfffffffc00f08947 */ /* 0x004fea000383ffff */
[----:B------:R-:W-:Y:S05]  /*90c0*/  BRA `(.L_x_140) ;  /* 0xffffff9000f47947 */ /* 0x000fea000383ffff */
.L_x_38:
[----:B----4-:R-:W-:-:S07]  /*90d0*/  MOV R0, UR5 ;  /* 0x0000000500007c02 */ /* 0x010fce0008000f00 */
.L_x_141:
[----:B-1----:R1:W2:Y:S02]  /*90e0*/  SYNCS.PHASECHK.TRANS64.TRYWAIT P0, [R0+URZ], R3 ;  /* 0x00000003000075a7 */ /* 0x0022a400080011ff */
[----:B--2---:R-:W-:Y:S05]  /*90f0*/  @!P0 NANOSLEEP.SYNCS 0x989680 ;  /* 0x009896800000895d */ /* 0x004fea0003900000 */
[----:B------:R-:W2:Y:S02]  /*9100*/  @!P0 SYNCS.PHASECHK.TRANS64 P0, [R0+URZ], R3 ;  /* 0x00000003000085a7 */ /* 0x000ea400080010ff */
[----:B--2---:R-:W-:Y:S05]  /*9110*/  @!P0 BRA `(.L_x_141) ;  /* 0xfffffffc00f08947 */ /* 0x004fea000383ffff */
[----:B------:R-:W-:Y:S05]  /*9120*/  BRA `(.L_x_142) ;  /* 0xffffff9400007947 */ /* 0x000fea000383ffff */
.L_x_39:
[----:B----4-:R-:W-:-:S07]  /*9130*/  MOV R0, UR5 ;  /* 0x0000000500007c02 */ /* 0x010fce0008000f00 */
.L_x_143:
[----:B-1----:R1:W2:Y:S02]  /*9140*/  SYNCS.PHASECHK.TRANS64.TRYWAIT P0, [R0+URZ], R3 ;  /* 0x00000003000075a7 */ /* 0x0022a400080011ff */
[----:B--2---:R-:W-:Y:S05]  /*9150*/  @!P0 NANOSLEEP.SYNCS 0x989680 ;  /* 0x009896800000895d */ /* 0x004fea0003900000 */
[----:B------:R-:W2:Y:S02]  /*9160*/  @!P0 SYNCS.PHASECHK.TRANS64 P0, [R0+URZ], R3 ;  /* 0x00000003000085a7 */ /* 0x000ea400080010ff */
[----:B--2---:R-:W-:Y:S05]  /*9170*/  @!P0 BRA `(.L_x_143) ;  /* 0xfffffffc00f08947 */ /* 0x004fea000383ffff */
[----:B------:R-:W-:Y:S05]  /*9180*/  BRA `(.L_x_144) ;  /* 0xffffff94000c7947 */ /* 0x000fea000383ffff */
.L_x_40:
[----:B----4-:R-:W-:-:S07]  /*9190*/  MOV R0, UR5 ;  /* 0x0000000500007c02 */ /* 0x010fce0008000f00 */
.L_x_145:
[----:B-1----:R1:W2:Y:S02]  /*91a0*/  SYNCS.PHASECHK.TRANS64.TRYWAIT P0, [R0+URZ], R3 ;  /* 0x00000003000075a7 */ /* 0x0022a400080011ff */
[----:B--2---:R-:W-:Y:S05]  /*91b0*/  @!P0 NANOSLEEP.SYNCS 0x989680 ;  /* 0x009896800000895d */ /* 0x004fea0003900000 */
[----:B------:R-:W2:Y:S02]  /*91c0*/  @!P0 SYNCS.PHASECHK.TRANS64 P0, [R0+URZ], R3 ;  /* 0x00000003000085a7 */ /* 0x000ea400080010ff */
[----:B--2---:R-:W-:Y:S05]  /*91d0*/  @!P0 BRA `(.L_x_145) ;  /* 0xfffffffc00f08947 */ /* 0x004fea000383ffff */
[----:B------:R-:W-:Y:S05]  /*91e0*/  BRA `(.L_x_146) ;  /* 0xffffff9400187947 */ /* 0x000fea000383ffff */
.L_x_43:
[----:B-1----:R1:W2:Y:S02]  /*91f0*/  SYNCS.PHASECHK.TRANS64.TRYWAIT P0, [R0+URZ+0x110], R4 ;  /* 0x00011004000075a7 */ /* 0x0022a400080011ff */
[----:B--2---:R-:W-:Y:S05]  /*9200*/  @!P0 NANOSLEEP.SYNCS 0x989680 ;  /* 0x009896800000895d */ /* 0x004fea0003900000 */
[----:B------:R-:W2:Y:S02]  /*9210*/  @!P0 SYNCS.PHASECHK.TRANS64 P0, [R0+URZ+0x110], R4 ;  /* 0x00011004000085a7 */ /* 0x000ea400080010ff */
[----:B--2---:R-:W-:Y:S05]  /*9220*/  @!P0 BRA `(.L_x_43) ;  /* 0xfffffffc00f08947 */ /* 0x004fea000383ffff */
[----:B------:R-:W-:Y:S05]  /*9230*/  BRA `(.L_x_147) ;  /* 0xffffff9400747947 */ /* 0x000fea000383ffff */
.L_x_44:
[----:B------:R-:W-:-:S07]  /*9240*/  MOV R0, UR5 ;  /* 0x0000000500007c02 */ /* 0x000fce0008000f00 */
.L_x_148:
[----:B-1----:R1:W2:Y:S02]  /*9250*/  SYNCS.PHASECHK.TRANS64.TRYWAIT P0, [R0+URZ+0xc0], R5 ;  /* 0x0000c005000075a7 */ /* 0x0022a400080011ff */
[----:B--2---:R-:W-:Y:S05]  /*9260*/  @!P0 NANOSLEEP.SYNCS 0x989680 ;  /* 0x009896800000895d */ /* 0x004fea0003900000 */
[----:B------:R-:W2:Y:S02]  /*9270*/  @!P0 SYNCS.PHASECHK.TRANS64 P0, [R0+URZ+0xc0], R5 ;  /* 0x0000c005000085a7 */ /* 0x000ea400080010ff */
[----:B--2---:R-:W-:Y:S05]  /*9280*/  @!P0 BRA `(.L_x_148) ;  /* 0xfffffffc00f08947 */ /* 0x004fea000383ffff */
[----:B------:R-:W-:Y:S05]  /*9290*/  BRA `(.L_x_149) ;  /* 0xffffff9400847947 */ /* 0x000fea000383ffff */
.L_x_45:
[----:B-1----:R1:W2:Y:S02]  /*92a0*/  SYNCS.PHASECHK.TRANS64.TRYWAIT P1, [R0+URZ+0xb0], R4 ;  /* 0x0000b004000075a7 */ /* 0x0022a400080211ff */
[----:B--2---:R-:W-:Y:S05]  /*92b0*/  @!P1 NANOSLEEP.SYNCS 0x989680 ;  /* 0x009896800000995d */ /* 0x004fea0003900000 */
[----:B------:R-:W2:Y:S02]  /*92c0*/  @!P1 SYNCS.PHASECHK.TRANS64 P1, [R0+URZ+0xb0], R4 ;  /* 0x0000b004000095a7 */ /* 0x000ea400080210ff */
[----:B--2---:R-:W-:Y:S05]  /*92d0*/  @!P1 BRA `(.L_x_45) ;  /* 0xfffffffc00f09947 */ /* 0x004fea000383ffff */
[----:B------:R-:W-:Y:S05]  /*92e0*/  BRA `(.L_x_150) ;  /* 0xffffff9400b47947 */ /* 0x000fea000383ffff */
.L_x_48:
[----:B------:R-:W-:-:S07]  /*92f0*/  MOV R0, UR5 ;  /* 0x0000000500007c02 */ /* 0x000fce0008000f00 */
.L_x_151:
[----:B-1----:R1:W2:Y:S02]  /*9300*/  SYNCS.PHASECHK.TRANS64.TRYWAIT P0, [R0+URZ+0xc0], R2 ;  /* 0x0000c002000075a7 */ /* 0x0022a400080011ff */
[----:B--2---:R-:W-:Y:S05]  /*9310*/  @!P0 NANOSLEEP.SYNCS 0x989680 ;  /* 0x009896800000895d */ /* 0x004fea0003900000 */
[----:B------:R-:W2:Y:S02]  /*9320*/  @!P0 SYNCS.PHASECHK.TRANS64 P0, [R0+URZ+0xc0], R2 ;  /* 0x0000c002000085a7 */ /* 0x000ea400080010ff */
[----:B--2---:R-:W-:Y:S05]  /*9330*/  @!P0 BRA `(.L_x_151) ;  /* 0xfffffffc00f08947 */ /* 0x004fea000383ffff */
[----:B------:R-:W-:Y:S05]  /*9340*/  BRA `(.L_x_47) ;  /* 0xffffff9800087947 */ /* 0x000fea000383ffff */
.L_x_55:
[----:B-1----:R1:W2:Y:S02]  /*9350*/  SYNCS.PHASECHK.TRANS64.TRYWAIT P1, [R0+URZ+0xb0], R2 ;  /* 0x0000b002000075a7 */ /* 0x0022a400080211ff */
[----:B--2---:R-:W-:Y:S05]  /*9360*/  @!P1 NANOSLEEP.SYNCS 0x989680 ;  /* 0x009896800000995d */ /* 0x004fea0003900000 */
[----:B------:R-:W2:Y:S02]  /*9370*/  @!P1 SYNCS.PHASECHK.TRANS64 P1, [R0+URZ+0xb0], R2 ;  /* 0x0000b002000095a7 */ /* 0x000ea400080210ff */
[----:B--2---:R-:W-:Y:S05]  /*9380*/  @!P1 BRA `(.L_x_55) ;  /* 0xfffffffc00f09947 */ /* 0x004fea000383ffff */
[----:B------:R-:W-:Y:S05]  /*9390*/  BRA `(.L_x_152) ;  /* 0xffffff9c00787947 */ /* 0x000fea000383ffff */
.L_x_56:
[----:B------:R-:W-:-:S07]  /*93a0*/  MOV R2, UR7 ;  /* 0x0000000700027c02 */ /* 0x000fce0008000f00 */
.L_x_153:
[----:B-1----:R1:W2:Y:S02]  /*93b0*/  SYNCS.PHASECHK.TRANS64.TRYWAIT P0, [R2+URZ+0xf0], R0 ;  /* 0x0000f000020075a7 */ /* 0x0022a400080011ff */
[----:B--2---:R-:W-:Y:S05]  /*93c0*/  @!P0 NANOSLEEP.SYNCS 0x989680 ;  /* 0x009896800000895d */ /* 0x004fea0003900000 */
[----:B------:R-:W2:Y:S02]  /*93d0*/  @!P0 SYNCS.PHASECHK.TRANS64 P0, [R2+URZ+0xf0], R0 ;  /* 0x0000f000020085a7 */ /* 0x000ea400080010ff */
[----:B--2---:R-:W-:Y:S05]  /*93e0*/  @!P0 BRA `(.L_x_153) ;  /* 0xfffffffc00f08947 */ /* 0x004fea000383ffff */
[----:B------:R-:W-:Y:S05]  /*93f0*/  BRA `(.L_x_154) ;  /* 0xffffff9c00b07947 */ /* 0x000fea000383ffff */
.L_x_59:
[----:B------:R-:W-:Y:S07]  /*9400*/  MOV R0, UR6 ;  /* 0x0000000600007c02 */ /* 0x000fee0008000f00 */
.L_x_155:
[----:B-1----:R1:W2:Y:S02]  /*9410*/  SYNCS.PHASECHK.TRANS64.TRYWAIT P0, [R0+URZ], R2 ;  /* 0x00000002000075a7 */ /* 0x0022a400080011ff */
[----:B--2---:R-:W-:Y:S05]  /*9420*/  @!P0 NANOSLEEP.SYNCS 0x989680 ;  /* 0x009896800000895d */ /* 0x004fea0003900000 */
[----:B------:R-:W2:Y:S02]  /*9430*/  @!P0 SYNCS.PHASECHK.TRANS64 P0, [R0+URZ], R2 ;  /* 0x00000002000085a7 */ /* 0x000ea400080010ff */
[----:B--2---:R-:W-:Y:S05]  /*9440*/  @!P0 BRA `(.L_x_155) ;  /* 0xfffffffc00f08947 */ /* 0x004fea000383ffff */
[----:B------:R-:W-:Y:S05]  /*9450*/  BRA `(.L_x_58) ;  /* 0xffffff9c00cc7947 */ /* 0x000fea000383ffff */
.L_x_62:
[----:B------:R-:W-:-:S07]  /*9460*/  MOV R0, UR6 ;  /* 0x0000000600007c02 */ /* 0x000fce0008000f00 */
.L_x_156:
[----:B--2---:R2:W4:Y:S02]  /*9470*/  SYNCS.PHASECHK.TRANS64.TRYWAIT P0, [R0+URZ], R2 ;  /* 0x00000002000075a7 */ /* 0x00452400080011ff */
[----:B----4-:R-:W-:Y:S05]  /*9480*/  @!P0 NANOSLEEP.SYNCS 0x989680 ;  /* 0x009896800000895d */ /* 0x010fea0003900000 */
[----:B------:R-:W4:Y:S02]  /*9490*/  @!P0 SYNCS.PHASECHK.TRANS64 P0, [R0+URZ], R2 ;  /* 0x00000002000085a7 */ /* 0x000f2400080010ff */
[----:B----4-:R-:W-:Y:S05]  /*94a0*/  @!P0 BRA `(.L_x_156) ;  /* 0xfffffffc00f08947 */ /* 0x010fea000383ffff */
[----:B------:R-:W-:Y:S05]  /*94b0*/  BRA `(.L_x_157) ;  /* 0xffffffa000a87947 */ /* 0x000fea000383ffff */
.L_x_63:
[----:B------:R-:W-:-:S07]  /*94c0*/  MOV R0, UR6 ;  /* 0x0000000600007c02 */ /* 0x000fce0008000f00 */
.L_x_158:
[----:B-1----:R1:W2:Y:S02]  /*94d0*/  SYNCS.PHASECHK.TRANS64.TRYWAIT P0, [R0+URZ], R3 ;  /* 0x00000003000075a7 */ /* 0x0022a400080011ff */
[----:B--2---:R-:W-:Y:S05]  /*94e0*/  @!P0 NANOSLEEP.SYNCS 0x989680 ;  /* 0x009896800000895d */ /* 0x004fea0003900000 */
[----:B------:R-:W2:Y:S02]  /*94f0*/  @!P0 SYNCS.PHASECHK.TRANS64 P0, [R0+URZ], R3 ;  /* 0x00000003000085a7 */ /* 0x000ea400080010ff */
[----:B--2---:R-:W-:Y:S05]  /*9500*/  @!P0 BRA `(.L_x_158) ;  /* 0xfffffffc00f08947 */ /* 0x004fea000383ffff */
[----:B------:R-:W-:Y:S05]  /*9510*/  BRA `(.L_x_159) ;  /* 0xffffffa000b47947 */ /* 0x000fea000383ffff */
.L_x_64:
[----:B------:R-:W-:-:S07]  /*9520*/  MOV R0, UR6 ;  /* 0x0000000600007c02 */ /* 0x000fce0008000f00 */
.L_x_160:
[----:B-1----:R1:W2:Y:S02]  /*9530*/  SYNCS.PHASECHK.TRANS64.TRYWAIT P0, [R0+URZ], R3 ;  /* 0x00000003000075a7 */ /* 0x0022a400080011ff */
[----:B--2---:R-:W-:Y:S05]  /*9540*/  @!P0 NANOSLEEP.SYNCS 0x989680 ;  /* 0x009896800000895d */ /* 0x004fea0003900000 */
[----:B------:R-:W2:Y:S02]  /*9550*/  @!P0 SYNCS.PHASECHK.TRANS64 P0, [R0+URZ], R3 ;  /* 0x00000003000085a7 */ /* 0x000ea400080010ff */
[----:B--2---:R-:W-:Y:S05]  /*9560*/  @!P0 BRA `(.L_x_160) ;  /* 0xfffffffc00f08947 */ /* 0x004fea000383ffff */
[----:B------:R-:W-:Y:S05]  /*9570*/  BRA `(.L_x_161) ;  /* 0xffffffa000c07947 */ /* 0x000fea000383ffff */
.L_x_65:
[----:B-1----:R-:W-:-:S07]  /*9580*/  MOV R0, UR7 ;  /* 0x0000000700007c02 */ /* 0x002fce0008000f00 */
.L_x_162:
[----:B-1----:R1:W2:Y:S02]  /*9590*/  SYNCS.PHASECHK.TRANS64.TRYWAIT P0, [R0+URZ], R2 ;  /* 0x00000002000075a7 */ /* 0x0022a400080011ff */
[----:B--2---:R-:W-:Y:S05]  /*95a0*/  @!P0 NANOSLEEP.SYNCS 0x989680 ;  /* 0x009896800000895d */ /* 0x004fea0003900000 */
[----:B------:R-:W2:Y:S02]  /*95b0*/  @!P0 SYNCS.PHASECHK.TRANS64 P0, [R0+URZ], R2 ;  /* 0x00000002000085a7 */ /* 0x000ea400080010ff */
[----:B--2---:R-:W-:Y:S05]  /*95c0*/  @!P0 BRA `(.L_x_162) ;  /* 0xfffffffc00f08947 */ /* 0x004fea000383ffff */
[----:B------:R-:W-:Y:S05]  /*95d0*/  BRA `(.L_x_163) ;  /* 0xffffffa000cc7947 */ /* 0x000fea000383ffff */
.L_x_70:
[----:B--2---:R2:W3:Y:S02]  /*95e0*/  SYNCS.PHASECHK.TRANS64.TRYWAIT P0, [R0+URZ+0xb0], R2 ;  /* 0x0000b002000075a7 */ /* 0x0044e400080011ff */
[----:B---3--:R-:W-:Y:S05]  /*95f0*/  @!P0 NANOSLEEP.SYNCS 0x989680 ;  /* 0x009896800000895d */ /* 0x008fea0003900000 */
[----:B------:R-:W3:Y:S02]  /*9600*/  @!P0 SYNCS.PHASECHK.TRANS64 P0, [R0+URZ+0xb0], R2 ;  /* 0x0000b002000085a7 */ /* 0x000ee400080010ff */
[----:B---3--:R-:W-:Y:S05]  /*9610*/  @!P0 BRA `(.L_x_70) ;  /* 0xfffffffc00f08947 */ /* 0x008fea000383ffff */
[----:B------:R-:W-:Y:S05]  /*9620*/  BRA `(.L_x_164) ;  /* 0xffffffa400d87947 */ /* 0x000fea000383ffff */
.L_x_73:
[----:B------:R-:W-:Y:S07]  /*9630*/  MOV R0, UR7 ;  /* 0x0000000700007c02 */ /* 0x000fee0008000f00 */
.L_x_165:
[----:B--2---:R2:W3:Y:S02]  /*9640*/  SYNCS.PHASECHK.TRANS64.TRYWAIT P0, [R0+URZ+0xa8], R2 ;  /* 0x0000a802000075a7 */ /* 0x0044e400080011ff */
[----:B---3--:R-:W-:Y:S05]  /*9650*/  @!P0 NANOSLEEP.SYNCS 0x989680 ;  /* 0x009896800000895d */ /* 0x008fea0003900000 */
[----:B------:R-:W3:Y:S02]  /*9660*/  @!P0 SYNCS.PHASECHK.TRANS64 P0, [R0+URZ+0xa8], R2 ;  /* 0x0000a802000085a7 */ /* 0x000ee400080010ff */
[----:B---3--:R-:W-:Y:S05]  /*9670*/  @!P0 BRA `(.L_x_165) ;  /* 0xfffffffc00f08947 */ /* 0x008fea000383ffff */
[----:B------:R-:W-:Y:S05]  /*9680*/  BRA `(.L_x_72) ;  /* 0xffffffa800b87947 */ /* 0x000fea000383ffff */
.L_x_76:
[----:B------:R-:W-:Y:S07]  /*9690*/  MOV R0, UR7 ;  /* 0x0000000700007c02 */ /* 0x000fee0008000f00 */
.L_x_166:
[----:B-1----:R1:W2:Y:S02]  /*96a0*/  SYNCS.PHASECHK.TRANS64.TRYWAIT P0, [R0+URZ+0x80], R14 ;  /* 0x0000800e000075a7 */ /* 0x0022a400080011ff */
[----:B--2---:R-:W-:Y:S05]  /*96b0*/  @!P0 NANOSLEEP.SYNCS 0x989680 ;  /* 0x009896800000895d */ /* 0x004fea0003900000 */
[----:B------:R-:W2:Y:S02]  /*96c0*/  @!P0 SYNCS.PHASECHK.TRANS64 P0, [R0+URZ+0x80], R14 ;  /* 0x0000800e000085a7 */ /* 0x000ea400080010ff */
[----:B--2---:R-:W-:Y:S05]  /*96d0*/  @!P0 BRA `(.L_x_166) ;  /* 0xfffffffc00f08947 */ /* 0x004fea000383ffff */
[----:B------:R-:W-:Y:S05]  /*96e0*/  BRA `(.L_x_167) ;  /* 0xffffffac00307947 */ /* 0x000fea000383ffff */
.L_x_77:
[----:B------:R-:W-:Y:S07]  /*96f0*/  MOV R0, UR7 ;  /* 0x0000000700007c02 */ /* 0x000fee0008000f00 */
.L_x_168:
[----:B-1----:R1:W2:Y:S02]  /*9700*/  SYNCS.PHASECHK.TRANS64.TRYWAIT P0, [R0+URZ+0x88], R14 ;  /* 0x0000880e000075a7 */ /* 0x0022a400080011ff */
[----:B--2---:R-:W-:Y:S05]  /*9710*/  @!P0 NANOSLEEP.SYNCS 0x989680 ;  /* 0x009896800000895d */ /* 0x004fea0003900000 */
[----:B------:R-:W2:Y:S02]  /*9720*/  @!P0 SYNCS.PHASECHK.TRANS64 P0, [R0+URZ+0x88], R14 ;  /* 0x0000880e000085a7 */ /* 0x000ea400080010ff */
[----:B--2---:R-:W-:Y:S05]  /*9730*/  @!P0 BRA `(.L_x_168) ;  /* 0xfffffffc00f08947 */ /* 0x004fea000383ffff */
[----:B------:R-:W-:Y:S05]  /*9740*/  BRA `(.L_x_169) ;  /* 0xffffffac00687947 */ /* 0x000fea000383ffff */
.L_x_78:
[----:B------:R-:W-:Y:S07]  /*9750*/  MOV R0, UR7 ;  /* 0x0000000700007c02 */ /* 0x000fee0008000f00 */
.L_x_170:
[----:B-1----:R1:W2:Y:S02]  /*9760*/  SYNCS.PHASECHK.TRANS64.TRYWAIT P0, [R0+URZ+0x90], R14 ;  /* 0x0000900e000075a7 */ /* 0x0022a400080011ff */
[----:B--2---:R-:W-:Y:S05]  /*9770*/  @!P0 NANOSLEEP.SYNCS 0x989680 ;  /* 0x009896800000895d */ /* 0x004fea0003900000 */
[----:B------:R-:W2:Y:S02]  /*9780*/  @!P0 SYNCS.PHASECHK.TRANS64 P0, [R0+URZ+0x90], R14 ;  /* 0x0000900e000085a7 */ /* 0x000ea400080010ff */
[----:B--2---:R-:W-:Y:S05]  /*9790*/  @!P0 BRA `(.L_x_170) ;  /* 0xfffffffc00f08947 */ /* 0x004fea000383ffff */
[----:B------:R-:W-:Y:S05]  /*97a0*/  BRA `(.L_x_171) ;  /* 0xffffffac00ac7947 */ /* 0x000fea000383ffff */
.L_x_79:
[----:B------:R-:W-:Y:S07]  /*97b0*/  MOV R0, UR7 ;  /* 0x0000000700007c02 */ /* 0x000fee0008000f00 */
.L_x_172:
[----:B-1----:R1:W2:Y:S02]  /*97c0*/  SYNCS.PHASECHK.TRANS64.TRYWAIT P0, [R0+URZ+0x98], R14 ;  /* 0x0000980e000075a7 */ /* 0x0022a400080011ff */
[----:B--2---:R-:W-:Y:S05]  /*97d0*/  @!P0 NANOSLEEP.SYNCS 0x989680 ;  /* 0x009896800000895d */ /* 0x004fea0003900000 */
[----:B------:R-:W2:Y:S02]  /*97e0*/  @!P0 SYNCS.PHASECHK.TRANS64 P0, [R0+URZ+0x98], R14 ;  /* 0x0000980e000085a7 */ /* 0x000ea400080010ff */
[----:B--2---:R-:W-:Y:S05]  /*97f0*/  @!P0 BRA `(.L_x_172) ;  /* 0xfffffffc00f08947 */ /* 0x004fea000383ffff */
[----:B------:R-:W-:Y:S05]  /*9800*/  BRA `(.L_x_173) ;  /* 0xffffffb000307947 */ /* 0x000fea000383ffff */
.L_x_81:
[----:B------:R-:W-:-:S07]  /*9810*/  MOV R0, UR7 ;  /* 0x0000000700007c02 */ /* 0x000fce0008000f00 */
.L_x_174:
[----:B-1----:R1:W3:Y:S02]  /*9820*/  SYNCS.PHASECHK.TRANS64.TRYWAIT P0, [R0+URZ+0x80], R2 ;  /* 0x00008002000075a7 */ /* 0x0022e400080011ff */
[----:B---3--:R-:W-:Y:S05]  /*9830*/  @!P0 NANOSLEEP.SYNCS 0x989680 ;  /* 0x009896800000895d */ /* 0x008fea0003900000 */
[----:B------:R-:W3:Y:S02]  /*9840*/  @!P0 SYNCS.PHASECHK.TRANS64 P0, [R0+URZ+0x80], R2 ;  /* 0x00008002000085a7 */ /* 0x000ee400080010ff */
[----:B---3--:R-:W-:Y:S05]  /*9850*/  @!P0 BRA `(.L_x_174) ;  /* 0xfffffffc00f08947 */ /* 0x008fea000383ffff */
[----:B------:R-:W-:Y:S05]  /*9860*/  BRA `(.L_x_175) ;  /* 0xffffffb000a07947 */ /* 0x000fea000383ffff */
.L_x_82:
[----:B-1----:R-:W-:-:S07]  /*9870*/  MOV R0, UR7 ;  /* 0x0000000700007c02 */ /* 0x002fce0008000f00 */
.L_x_176:
[----:B-1----:R1:W3:Y:S02]  /*9880*/  SYNCS.PHASECHK.TRANS64.TRYWAIT P0, [R0+URZ+0x88], R2 ;  /* 0x00008802000075a7 */ /* 0x0022e400080011ff */
[----:B---3--:R-:W-:Y:S05]  /*9890*/  @!P0 NANOSLEEP.SYNCS 0x989680 ;  /* 0x009896800000895d */ /* 0x008fea0003900000 */
[----:B------:R-:W3:Y:S02]  /*98a0*/  @!P0 SYNCS.PHASECHK.TRANS64 P0, [R0+URZ+0x88], R2 ;  /* 0x00008802000085a7 */ /* 0x000ee400080010ff */
[----:B---3--:R-:W-:Y:S05]  /*98b0*/  @!P0 BRA `(.L_x_176) ;  /* 0xfffffffc00f08947 */ /* 0x008fea000383ffff */
[----:B------:R-:W-:Y:S05]  /*98c0*/  BRA `(.L_x_177) ;  /* 0xffffffb000907947 */ /* 0x000fea000383ffff */
.L_x_83:
[----:B-1----:R-:W-:-:S07]  /*98d0*/  MOV R0, UR7 ;  /* 0x0000000700007c02 */ /* 0x002fce0008000f00 */
.L_x_178:
[----:B-1----:R1:W3:Y:S02]  /*98e0*/  SYNCS.PHASECHK.TRANS64.TRYWAIT P0, [R0+URZ+0x90], R2 ;  /* 0x00009002000075a7 */ /* 0x0022e400080011ff */
[----:B---3--:R-:W-:Y:S05]  /*98f0*/  @!P0 NANOSLEEP.SYNCS 0x989680 ;  /* 0x009896800000895d */ /* 0x008fea0003900000 */
[----:B------:R-:W3:Y:S02]  /*9900*/  @!P0 SYNCS.PHASECHK.TRANS64 P0, [R0+URZ+0x90], R2 ;  /* 0x00009002000085a7 */ /* 0x000ee400080010ff */
[----:B---3--:R-:W-:Y:S05]  /*9910*/  @!P0 BRA `(.L_x_178) ;  /* 0xfffffffc00f08947 */ /* 0x008fea000383ffff */
[----:B------:R-:W-:Y:S05]  /*9920*/  BRA `(.L_x_179) ;  /* 0xffffffb000807947 */ /* 0x000fea000383ffff */
.L_x_85:
[----:B--2---:R2:W4:Y:S02]  /*9930*/  SYNCS.PHASECHK.TRANS64.TRYWAIT P0, [R0+URZ+0xb0], R2 ;  /* 0x0000b002000075a7 */ /* 0x00452400080011ff */
[----:B----4-:R-:W-:Y:S05]  /*9940*/  @!P0 NANOSLEEP.SYNCS 0x989680 ;  /* 0x009896800000895d */ /* 0x010fea0003900000 */
[----:B------:R-:W4:Y:S02]  /*9950*/  @!P0 SYNCS.PHASECHK.TRANS64 P0, [R0+URZ+0xb0], R2 ;  /* 0x0000b002000085a7 */ /* 0x000f2400080010ff */
[----:B----4-:R-:W-:Y:S05]  /*9960*/  @!P0 BRA `(.L_x_85) ;  /* 0xfffffffc00f08947 */ /* 0x010fea000383ffff */
[----:B------:R-:W-:Y:S05]  /*9970*/  BRA `(.L_x_180) ;  /* 0xffffffb400487947 */ /* 0x000fea000383ffff */
.L_x_96:
[----:B-1----:R-:W-:Y:S04]  /*9980*/  MOV R2, UR48 ;  /* 0x0000003000027c02 */ /* 0x002fe80008000f00 */
[----:B------:R1:W3:Y:S03]  /*9990*/  SYNCS.PHASECHK.TRANS64.TRYWAIT P1, [R2+URZ+0x60], R3 ;  /* 0x00006003020075a7 */ /* 0x0002e600080211ff */
[----:B---3--:R-:W-:Y:S05]  /*99a0*/  @!P1 NANOSLEEP.SYNCS 0x989680 ;  /* 0x009896800000995d */ /* 0x008fea0003900000 */
[----:B------:R-:W3:Y:S02]  /*99b0*/  @!P1 SYNCS.PHASECHK.TRANS64 P1, [R2+URZ+0x60], R3 ;  /* 0x00006003020095a7 */ /* 0x000ee400080210ff */
[----:B---3--:R-:W-:Y:S05]  /*99c0*/  @!P1 BRA `(.L_x_96) ;  /* 0xfffffffc00ec9947 */ /* 0x008fea000383ffff */
[----:B------:R-:W-:Y:S05]  /*99d0*/  BRA `(.L_x_95) ;  /* 0xffffffc000547947 */ /* 0x000fea000383ffff */
.L_x_98:
[----:B-1----:R1:W4:Y:S02]  /*99e0*/  SYNCS.PHASECHK.TRANS64.TRYWAIT P0, [R64+URZ+0xd0], R0 ;  /* 0x0000d000400075a7 */ /* 0x00232400080011ff */
[----:B----4-:R-:W-:Y:S05]  /*99f0*/  @!P0 NANOSLEEP.SYNCS 0x989680 ;  /* 0x009896800000895d */ /* 0x010fea0003900000 */
[----:B------:R-:W4:Y:S02]  /*9a00*/  @!P0 SYNCS.PHASECHK.TRANS64 P0, [R64+URZ+0xd0], R0 ;  /* 0x0000d000400085a7 */ /* 0x000f2400080010ff */
[----:B----4-:R-:W-:Y:S05]  /*9a10*/  @!P0 BRA `(.L_x_98) ;  /* 0xfffffffc00f08947 */ /* 0x010fea000383ffff */
[----:B------:R-:W-:Y:S05]  /*9a20*/  BRA `(.L_x_97) ;  /* 0xffffffc0007c7947 */ /* 0x000fea000383ffff */
.L_x_107:
[----:B--2---:R2:W4:Y:S02]  /*9a30*/  SYNCS.PHASECHK.TRANS64.TRYWAIT P0, [R2+URZ+0x60], R0 ;  /* 0x00006000020075a7 */ /* 0x00452400080011ff */
[----:B----4-:R-:W-:Y:S05]  /*9a40*/  @!P0 NANOSLEEP.SYNCS 0x989680 ;  /* 0x009896800000895d */ /* 0x010fea0003900000 */
[----:B------:R-:W4:Y:S02]  /*9a50*/  @!P0 SYNCS.PHASECHK.TRANS64 P0, [R2+URZ+0x60], R0 ;  /* 0x00006000020085a7 */ /* 0x000f2400080010ff */
[----:B----4-:R-:W-:Y:S05]  /*9a60*/  @!P0 BRA `(.L_x_107) ;  /* 0xfffffffc00f08947 */ /* 0x010fea000383ffff */
[----:B------:R-:W-:Y:S05]  /*9a70*/  BRA `(.L_x_106) ;  /* 0xffffffcc00587947 */ /* 0x000fea000383ffff */
.L_x_115:
[----:B--2---:R2:W4:Y:S02]  /*9a80*/  SYNCS.PHASECHK.TRANS64.TRYWAIT P0, [R0+URZ+0x60], R6 ;  /* 0x00006006000075a7 */ /* 0x00452400080011ff */
[----:B----4-:R-:W-:Y:S05]  /*9a90*/  @!P0 NANOSLEEP.SYNCS 0x989680 ;  /* 0x009896800000895d */ /* 0x010fea0003900000 */
[----:B------:R-:W4:Y:S02]  /*9aa0*/  @!P0 SYNCS.PHASECHK.TRANS64 P0, [R0+URZ+0x60], R6 ;  /* 0x00006006000085a7 */ /* 0x000f2400080010ff */
[----:B----4-:R-:W-:Y:S05]  /*9ab0*/  @!P0 BRA `(.L_x_115) ;  /* 0xfffffffc00f08947 */ /* 0x010fea000383ffff */
[----:B------:R-:W-:Y:S05]  /*9ac0*/  BRA `(.L_x_114) ;  /* 0xffffffd800587947 */ /* 0x000fea000383ffff */
.L_x_123:
[----:B--2---:R2:W4:Y:S02]  /*9ad0*/  SYNCS.PHASECHK.TRANS64.TRYWAIT P0, [R0+URZ+0x60], R5 ;  /* 0x00006005000075a7 */ /* 0x00452400080011ff */
[----:B----4-:R-:W-:Y:S05]  /*9ae0*/  @!P0 NANOSLEEP.SYNCS 0x989680 ;  /* 0x009896800000895d */ /* 0x010fea0003900000 */
[----:B------:R-:W4:Y:S02]  /*9af0*/  @!P0 SYNCS.PHASECHK.TRANS64 P0, [R0+URZ+0x60], R5 ;  /* 0x00006005000085a7 */ /* 0x000f2400080010ff */
[----:B----4-:R-:W-:Y:S05]  /*9b00*/  @!P0 BRA `(.L_x_123) ;  /* 0xfffffffc00f08947 */ /* 0x010fea000383ffff */
[----:B------:R-:W-:Y:S05]  /*9b10*/  BRA `(.L_x_122) ;  /* 0xffffffe400587947 */ /* 0x000fea000383ffff */
        .weak           $__internal_0_$__cuda_sm10x_tcgen05_guardrail_trap_col_being_dealloced_not_returned_by_alloc
        .type           $__internal_0_$__cuda_sm10x_tcgen05_guardrail_trap_col_being_dealloced_not_returned_by_alloc,@function
        .size           $__internal_0_$__cuda_sm10x_tcgen05_guardrail_trap_col_being_dealloced_not_returned_by_alloc,($__internal_1_$__cuda_sm10x_tcgen05_guardrail_trap_phase_invalid_during_alloc - $__internal_0_$__cuda_sm10x_tcgen05_guardrail_trap_col_being_dealloced_not_returned_by_alloc)
$__internal_0_$__cuda_sm10x_tcgen05_guardrail_trap_col_being_dealloced_not_returned_by_alloc:
[----:B------:R-:W-:Y:S05]  /*9b20*/  BPT.TRAP 0x1 ;  /* 0x000000040000795c */ /* 0x000fea0000300000 */
[----:B------:R-:W-:-:S04]  /*9b30*/  HFMA2 R3, -RZ, RZ, 0, 0 ;  /* 0x00000000ff037431 */ /* 0x000fc800000001ff */
[----:B------:R-:W-:Y:S05]  /*9b40*/  RET.REL.NODEC R2 `(_ZN7cutlass13device_kernelINS_4gemm6kernel13GemmUniversalIN4cute5tupleIJiiiiEEENS1_10collective13CollectiveMmaINS1_35MainloopSm100TmaUmmaWarpSpecializedILi6ELi2ELi4ENS5_IJNS4_1CILi1EEESB_SB_EEEEENS5_IJNSA_ILi128EEESE_NSA_ILi64EEEEEENS_6half_tENS5_IJSB_llEEESH_NS5_IJlSB_lEEENS4_8TiledMMAINS4_8MMA_AtomIJNS4_20SM100_MMA_F16BF16_SSISH_SH_fLi128ELi128ELNS4_4UMMA5MajorE1ELSO_0ELNSN_7ScaleInE0ELSP_0EEEEEENS4_6LayoutISC_NS5_IJNSA_ILi0EEEST_ST_EEEEENS5_IJNS4_10UnderscoreESW_SW_EEEEENS4_13SM90_TMA_LOADENS4_14ComposedLayoutINS4_7SwizzleILi3ELi4ELi3EEENS4_18smem_ptr_flag_bitsILi16EEENSS_INS5_IJSF_NSA_ILi8EEEEEENS5_IJSB_SF_EEEEEEEvNS4_8identityESZ_NS10_IS12_S14_NSS_INS5_IJS15_SF_EEENS5_IJSF_SB_EEEEEEEvS1A_EENS_8epilogue10collective18CollectiveEpilogueINS1G_23Sm100TmaWarpSpecializedILi4ELi2ELi32ELb1ELb0EEEJSG_NS5_IJNSS_ISE_SB_EENSS_INSA_ILi32EEESB_EEEEESH_SJ_SH_SJ_NS1G_6fusion15FusionCallbacksIS1K_NS1P_17LinearCombinationISH_fSH_fLNS_15FloatRoundStyleE2EEESG_S1O_JEEENS4_5SM1004TMEM4LOAD26SM100_TMEM_LOAD_32dp32b32xESZ_NS10_INS11_ILi2ELi4ELi3EEES14_NSS_INS5_IJS15_S1M_EEENS5_IJS1M_SB_EEEEEEENS4_39AutoVectorizingCopyWithAssumedAlignmentILi128EEENS4_14SM90_TMA_STOREES23_S25_S25_EEEvvEEEEvNT_6ParamsE) ;  /* 0xffffff64022c7950 */ /* 0x000fea0003c3ffff */
        .weak           $__internal_1_$__cuda_sm10x_tcgen05_guardrail_trap_phase_invalid_during_alloc
        .type           $__internal_1_$__cuda_sm10x_tcgen05_guardrail_trap_phase_invalid_during_alloc,@function
        .size           $__internal_1_$__cuda_sm10x_tcgen05_guardrail_trap_phase_invalid_during_alloc,($__internal_2_$__cuda_sm10x_tcgen05_guardrail_trap_unallocated_columns_being_dealloced - $__internal_1_$__cuda_sm10x_tcgen05_guardrail_trap_phase_invalid_during_alloc)
$__internal_1_$__cuda_sm10x_tcgen05_guardrail_trap_phase_invalid_during_alloc:
[----:B------:R-:W-:Y:S05]  /*9b50*/  BPT.TRAP 0x1 ;  /* 0x000000040000795c */ /* 0x000fea0000300000 */
[----:B------:R-:W-:-:S04]  /*9b60*/  MOV R3, 0x0 ;  /* 0x0000000000037802 */ /* 0x000fc80000000f00 */
[----:B------:R-:W-:Y:S05]  /*9b70*/  RET.REL.NODEC R2 `(_ZN7cutlass13device_kernelINS_4gemm6kernel13GemmUniversalIN4cute5tupleIJiiiiEEENS1_10collective13CollectiveMmaINS1_35MainloopSm100TmaUmmaWarpSpecializedILi6ELi2ELi4ENS5_IJNS4_1CILi1EEESB_SB_EEEEENS5_IJNSA_ILi128EEESE_NSA_ILi64EEEEEENS_6half_tENS5_IJSB_llEEESH_NS5_IJlSB_lEEENS4_8TiledMMAINS4_8MMA_AtomIJNS4_20SM100_MMA_F16BF16_SSISH_SH_fLi128ELi128ELNS4_4UMMA5MajorE1ELSO_0ELNSN_7ScaleInE0ELSP_0EEEEEENS4_6LayoutISC_NS5_IJNSA_ILi0EEEST_ST_EEEEENS5_IJNS4_10UnderscoreESW_SW_EEEEENS4_13SM90_TMA_LOADENS4_14ComposedLayoutINS4_7SwizzleILi3ELi4ELi3EEENS4_18smem_ptr_flag_bitsILi16EEENSS_INS5_IJSF_NSA_ILi8EEEEEENS5_IJSB_SF_EEEEEEEvNS4_8identityESZ_NS10_IS12_S14_NSS_INS5_IJS15_SF_EEENS5_IJSF_SB_EEEEEEEvS1A_EENS_8epilogue10collective18CollectiveEpilogueINS1G_23Sm100TmaWarpSpecializedILi4ELi2ELi32ELb1ELb0EEEJSG_NS5_IJNSS_ISE_SB_EENSS_INSA_ILi32EEESB_EEEEESH_SJ_SH_SJ_NS1G_6fusion15FusionCallbacksIS1K_NS1P_17LinearCombinationISH_fSH_fLNS_15FloatRoundStyleE2EEESG_S1O_JEEENS4_5SM1004TMEM4LOAD26SM100_TMEM_LOAD_32dp32b32xESZ_NS10_INS11_ILi2ELi4ELi3EEES14_NSS_INS5_IJS15_S1M_EEENS5_IJS1M_SB_EEEEEEENS4_39AutoVectorizingCopyWithAssumedAlignmentILi128EEENS4_14SM90_TMA_STOREES23_S25_S25_EEEvvEEEEvNT_6ParamsE) ;  /* 0xffffff6402207950 */ /* 0x000fea0003c3ffff */
        .weak           $__internal_2_$__cuda_sm10x_tcgen05_guardrail_trap_unallocated_columns_being_dealloced
        .type           $__internal_2_$__cuda_sm10x_tcgen05_guardrail_trap_unallocated_columns_being_dealloced,@function
        .size           $__internal_2_$__cuda_sm10x_tcgen05_guardrail_trap_unallocated_columns_being_dealloced,(.L_x_182 - $__internal_2_$__cuda_sm10x_tcgen05_guardrail_trap_unallocated_columns_being_dealloced)
$__internal_2_$__cuda_sm10x_tcgen05_guardrail_trap_unallocated_columns_being_dealloced:
[----:B------:R-:W-:Y:S05]  /*9b80*/  BPT.TRAP 0x1 ;  /* 0x000000040000795c */ /* 0x000fea0000300000 */
[----:B------:R-:W-:-:S04]  /*9b90*/  HFMA2 R3, -RZ, RZ, 0, 0 ;  /* 0x00000000ff037431 */ /* 0x000fc800000001ff */
[----:B------:R-:W-:Y:S05]  /*9ba0*/  RET.REL.NODEC R2 `(_ZN7cutlass13device_kernelINS_4gemm6kernel13GemmUniversalIN4cute5tupleIJiiiiEEENS1_10collective13CollectiveMmaINS1_35MainloopSm100TmaUmmaWarpSpecializedILi6ELi2ELi4ENS5_IJNS4_1CILi1EEESB_SB_EEEEENS5_IJNSA_ILi128EEESE_NSA_ILi64EEEEEENS_6half_tENS5_IJSB_llEEESH_NS5_IJlSB_lEEENS4_8TiledMMAINS4_8MMA_AtomIJNS4_20SM100_MMA_F16BF16_SSISH_SH_fLi128ELi128ELNS4_4UMMA5MajorE1ELSO_0ELNSN_7ScaleInE0ELSP_0EEEEEENS4_6LayoutISC_NS5_IJNSA_ILi0EEEST_ST_EEEEENS5_IJNS4_10UnderscoreESW_SW_EEEEENS4_13SM90_TMA_LOADENS4_14ComposedLayoutINS4_7SwizzleILi3ELi4ELi3EEENS4_18smem_ptr_flag_bitsILi16EEENSS_INS5_IJSF_NSA_ILi8EEEEEENS5_IJSB_SF_EEEEEEEvNS4_8identityESZ_NS10_IS12_S14_NSS_INS5_IJS15_SF_EEENS5_IJSF_SB_EEEEEEEvS1A_EENS_8epilogue10collective18CollectiveEpilogueINS1G_23Sm100TmaWarpSpecializedILi4ELi2ELi32ELb1ELb0EEEJSG_NS5_IJNSS_ISE_SB_EENSS_INSA_ILi32EEESB_EEEEESH_SJ_SH_SJ_NS1G_6fusion15FusionCallbacksIS1K_NS1P_17LinearCombinationISH_fSH_fLNS_15FloatRoundStyleE2EEESG_S1O_JEEENS4_5SM1004TMEM4LOAD26SM100_TMEM_LOAD_32dp32b32xESZ_NS10_INS11_ILi2ELi4ELi3EEES14_NSS_INS5_IJS15_S1M_EEENS5_IJS1M_SB_EEEEEEENS4_39AutoVectorizingCopyWithAssumedAlignmentILi128EEENS4_14SM90_TMA_STOREES23_S25_S25_EEEvvEEEEvNT_6ParamsE) ;  /* 0xffffff6402147950 */ /* 0x000fea0003c3ffff */
.L_x_181:
[----:B------:R-:W-:-:S00]  /*9bb0*/  BRA `(.L_x_181) ;  /* 0xfffffffc00fc7947 */ /* 0x000fc0000383ffff */
[----:B------:R-:W-:-:S00]  /*9bc0*/  NOP ;  /* 0x0000000000007918 */ /* 0x000fc00000000000 */
        /* <DEDUP_REMOVED lines=11> */
.L_x_182:


//--------------------- .nv.global.init           --------------------------
	.section	.nv.global.init,"aw",@progbits
.nv.global.init:
	.type		$str$27,@object
	.size		$str$27,($str$28 - $str$27)
$str$27:
        /*0000*/ 	.byte	0x28, 0x61, 0x64, 0x64, 0x72, 0x65, 0x73, 0x73, 0x20, 0x26, 0x20, 0x6d, 0x61, 0x73, 0x6b, 0x29
        /*0010*/ 	.byte	0x20, 0x3d, 0x3d, 0x20, 0x30, 0x00
	.type		$str$28,@object
	.size		$str$28,($str$26 - $str$28)
$str$28:
        /*0016*/ 	.byte	0x2f, 0x74, 0x6d, 0x70, 0x2f, 0x63, 0x75, 0x74, 0x6c, 0x61, 0x73, 0x73, 0x5f, 0x73, 0x77, 0x65
        /*0026*/ 	.byte	0x65, 0x70, 0x5f, 0x73, 0x72, 0x63, 0x2f, 0x69, 0x6e, 0x63, 0x6c, 0x75, 0x64, 0x65, 0x2f, 0x63
        /*0036*/ 	.byte	0x75, 0x74, 0x65, 0x2f, 0x70, 0x6f, 0x69, 0x6e, 0x74, 0x65, 0x72, 0x5f, 0x66, 0x6c, 0x61, 0x67
        /*0046*/ 	.byte	0x67, 0x65, 0x64, 0x2e, 0x68, 0x70, 0x70, 0x00
	.type		$str$26,@object
	.size		$str$26,($str$25 - $str$26)
$str$26:
        /*004e*/ 	.byte	0x2f, 0x74, 0x6d, 0x70, 0x2f, 0x63, 0x75, 0x74, 0x6c, 0x61, 0x73, 0x73, 0x5f, 0x73, 0x77, 0x65
        /*005e*/ 	.byte	0x65, 0x70, 0x5f, 0x73, 0x72, 0x63, 0x2f, 0x69, 0x6e, 0x63, 0x6c, 0x75, 0x64, 0x65, 0x2f, 0x63
        /*006e*/ 	.byte	0x75, 0x74, 0x65, 0x2f, 0x61, 0x74, 0x6f, 0x6d, 0x2f, 0x63, 0x6f, 0x70, 0x79, 0x5f, 0x74, 0x72
        /*007e*/ 	.byte	0x61, 0x69, 0x74, 0x73, 0x5f, 0x73, 0x6d, 0x31, 0x30, 0x30, 0x2e, 0x68, 0x70, 0x70, 0x00
	.type		$str$25,@object
	.size		$str$25,(__unnamed_1 - $str$25)
$str$25:
        /*008d*/ 	.byte	0x28, 0x28, 0x75, 0x69, 0x6e, 0x74, 0x33, 0x32, 0x5f, 0x74, 0x28, 0x74, 0x68, 0x72, 0x65, 0x61
        /*009d*/ 	.byte	0x64, 0x49, 0x64, 0x78, 0x2e, 0x78, 0x29, 0x20, 0x2f, 0x20, 0x33, 0x32, 0x29, 0x20, 0x25, 0x20
        /*00ad*/ 	.byte	0x34, 0x29, 0x20, 0x3d, 0x3d, 0x20, 0x28, 0x28, 0x28, 0x74, 0x6d, 0x65, 0x6d, 0x5f, 0x61, 0x64
        /*00bd*/ 	.byte	0x64, 0x72, 0x20, 0x3e, 0x3e, 0x20, 0x31, 0x36, 0x29, 0x20, 0x2f, 0x20, 0x33, 0x32, 0x29, 0x20
        /*00cd*/ 	.byte	0x25, 0x20, 0x34, 0x29, 0x00
	.type		__unnamed_1,@object
	.size		__unnamed_1,(__unnamed_2 - __unnamed_1)
__unnamed_1:
        /*00d2*/ 	.byte	0x61, 0x75, 0x74, 0x6f, 0x20, 0x63, 0x75, 0x74, 0x65, 0x3a, 0x3a, 0x61, 0x73, 0x5f, 0x70, 0x6f
        /* <DEDUP_REMOVED lines=24> */
        /*0262*/ 	.byte	0x3e, 0x3e, 0x3e, 0x3e, 0x5d, 0x00
	.type		__unnamed_2,@object
	.size		__unnamed_2,(.L_2 - __unnamed_2)
__unnamed_2:
        /* <DEDUP_REMOVED lines=42> */
        /*0508*/ 	.byte	0x3e, 0x3e, 0x5d, 0x00
.L_2:


//--------------------- .nv.shared._ZN7cutlass13device_kernelINS_4gemm6kernel13GemmUniversalIN4cute5tupleIJiiiiEEENS1_10collective13CollectiveMmaINS1_35MainloopSm100TmaUmmaWarpSpecializedILi6ELi2ELi4ENS5_IJNS4_1CILi1EEESB_SB_EEEEENS5_IJNSA_ILi128EEESE_NSA_ILi64EEEEEENS_6half_tENS5_IJSB_llEEESH_NS5_IJlSB_lEEENS4_8TiledMMAINS4_8MMA_AtomIJNS4_20SM100_MMA_F16BF16_SSISH_SH_fLi128ELi128ELNS4_4UMMA5MajorE1ELSO_0ELNSN_7ScaleInE0ELSP_0EEEEEENS4_6LayoutISC_NS5_IJNSA_ILi0EEEST_ST_EEEEENS5_IJNS4_10UnderscoreESW_SW_EEEEENS4_13SM90_TMA_LOADENS4_14ComposedLayoutINS4_7SwizzleILi3ELi4ELi3EEENS4_18smem_ptr_flag_bitsILi16EEENSS_INS5_IJSF_NSA_ILi8EEEEEENS5_IJSB_SF_EEEEEEEvNS4_8identityESZ_NS10_IS12_S14_NSS_INS5_IJS15_SF_EEENS5_IJSF_SB_EEEEEEEvS1A_EENS_8epilogue10collective18CollectiveEpilogueINS1G_23Sm100TmaWarpSpecializedILi4ELi2ELi32ELb1ELb0EEEJSG_NS5_IJNSS_ISE_SB_EENSS_INSA_ILi32EEESB_EEEEESH_SJ_SH_SJ_NS1G_6fusion15FusionCallbacksIS1K_NS1P_17LinearCombinationISH_fSH_fLNS_15FloatRoundStyleE2EEESG_S1O_JEEENS4_5SM1004TMEM4LOAD26SM100_TMEM_LOAD_32dp32b32xESZ_NS10_INS11_ILi2ELi4ELi3EEES14_NSS_INS5_IJS15_S1M_EEENS5_IJS1M_SB_EEEEEEENS4_39AutoVectorizingCopyWithAssumedAlignmentILi128EEENS4_14SM90_TMA_STOREES23_S25_S25_EEEvvEEEEvNT_6ParamsE --------------------------
	.section	.nv.shared._ZN7cutlass13device_kernelINS_4gemm6kernel13GemmUniversalIN4cute5tupleIJiiiiEEENS1_10collective13CollectiveMmaINS1_35MainloopSm100TmaUmmaWarpSpecializedILi6ELi2ELi4ENS5_IJNS4_1CILi1EEESB_SB_EEEEENS5_IJNSA_ILi128EEESE_NSA_ILi64EEEEEENS_6half_tENS5_IJSB_llEEESH_NS5_IJlSB_lEEENS4_8TiledMMAINS4_8MMA_AtomIJNS4_20SM100_MMA_F16BF16_SSISH_SH_fLi128ELi128ELNS4_4UMMA5MajorE1ELSO_0ELNSN_7ScaleInE0ELSP_0EEEEEENS4_6LayoutISC_NS5_IJNSA_ILi0EEEST_ST_EEEEENS5_IJNS4_10UnderscoreESW_SW_EEEEENS4_13SM90_TMA_LOADENS4_14ComposedLayoutINS4_7SwizzleILi3ELi4ELi3EEENS4_18smem_ptr_flag_bitsILi16EEENSS_INS5_IJSF_NSA_ILi8EEEEEENS5_IJSB_SF_EEEEEEEvNS4_8identityESZ_NS10_IS12_S14_NSS_INS5_IJS15_SF_EEENS5_IJSF_SB_EEEEEEEvS1A_EENS_8epilogue10collective18CollectiveEpilogueINS1G_23Sm100TmaWarpSpecializedILi4ELi2ELi32ELb1ELb0EEEJSG_NS5_IJNSS_ISE_SB_EENSS_INSA_ILi32EEESB_EEEEESH_SJ_SH_SJ_NS1G_6fusion15FusionCallbacksIS1K_NS1P_17LinearCombinationISH_fSH_fLNS_15FloatRoundStyleE2EEESG_S1O_JEEENS4_5SM1004TMEM4LOAD26SM100_TMEM_LOAD_32dp32b32xESZ_NS10_INS11_ILi2ELi4ELi3EEES14_NSS_INS5_IJS15_S1M_EEENS5_IJS1M_SB_EEEEEEENS4_39AutoVectorizingCopyWithAssumedAlignmentILi128EEENS4_14SM90_TMA_STOREES23_S25_S25_EEEvvEEEEvNT_6ParamsE,"aw",@nobits
	.sectionflags	@""
	.align	16
	.zero		1024


//--------------------- .nv.shared.reserved.0     --------------------------
	.section	.nv.shared.reserved.0,"aw",@nobits
	.weak		__nv_reservedSMEM_offset_0_alias
	.size		__nv_reservedSMEM_offset_0_alias, 0, 64
	.other		__nv_reservedSMEM_offset_0_alias,@"STO_CUDA_RESERVED_SHARED STV_DEFAULT"
__nv_reservedSMEM_offset_0_alias:
	.zero		0
.nv.shared.reserved.0:
	.zero		64
	.weak		__nv_reservedSMEM_tcgen05_partition
	.type		__nv_reservedSMEM_tcgen05_partition,@object
	.size		__nv_reservedSMEM_tcgen05_partition,(.L_0 - __nv_reservedSMEM_tcgen05_partition)
__nv_reservedSMEM_tcgen05_partition:
	.zero		32
.L_0:


//--------------------- .nv.global                --------------------------
	.section	.nv.global,"aw",@nobits
.nv.global:
	.type		_ZN40_INTERNAL_8f29b84a_4_k_cu_2e9ddb4e_220154cute1_E,@object
	.size		_ZN40_INTERNAL_8f29b84a_4_k_cu_2e9ddb4e_220154cute1_E,(_ZN40_INTERNAL_8f29b84a_4_k_cu_2e9ddb4e_220154cuda3std3__45__cpo6cbeginE - _ZN40_INTERNAL_8f29b84a_4_k_cu_2e9ddb4e_220154cute1_E)
_ZN40_INTERNAL_8f29b84a_4_k_cu_2e9ddb4e_220154cute1_E:
	.zero		1
	.type		_ZN40_INTERNAL_8f29b84a_4_k_cu_2e9ddb4e_220154cuda3std3__45__cpo6cbeginE,@object
	.size		_ZN40_INTERNAL_8f29b84a_4_k_cu_2e9ddb4e_220154cuda3std3__45__cpo6cbeginE,(_ZN40_INTERNAL_8f29b84a_4_k_cu_2e9ddb4e_220154cuda3std3__48in_placeE - _ZN40_INTERNAL_8f29b84a_4_k_cu_2e9ddb4e_220154cuda3std3__45__cpo6cbeginE)
_ZN40_INTERNAL_8f29b84a_4_k_cu_2e9ddb4e_220154cuda3std3__45__cpo6cbeginE:
	.zero		1
	.type		_ZN40_INTERNAL_8f29b84a_4_k_cu_2e9ddb4e_220154cuda3std3__48in_placeE,@object
	.size		_ZN40_INTERNAL_8f29b84a_4_k_cu_2e9ddb4e_220154cuda3std3__48in_placeE,(_ZN40_INTERNAL_8f29b84a_4_k_cu_2e9ddb4e_220154cuda3std6ranges3__45__cpo9iter_moveE - _ZN40_INTERNAL_8f29b84a_4_k_cu_2e9ddb4e_220154cuda3std3__48in_placeE)
_ZN40_INTERNAL_8f29b84a_4_k_cu_2e9ddb4e_220154cuda3std3__48in_placeE:
	.zero		1
	.type		_ZN40_INTERNAL_8f29b84a_4_k_cu_2e9ddb4e_220154cuda3std6ranges3__45__cpo9iter_moveE,@object
	.size		_ZN40_INTERNAL_8f29b84a_4_k_cu_2e9ddb4e_220154cuda3std6ranges3__45__cpo9iter_moveE,(_ZN40_INTERNAL_8f29b84a_4_k_cu_2e9ddb4e_220154cuda3std3__45__cpo5beginE - _ZN40_INTERNAL_8f29b84a_4_k_cu_2e9ddb4e_220154cuda3std6ranges3__45__cpo9iter_moveE)
_ZN40_INTERNAL_8f29b84a_4_k_cu_2e9ddb4e_220154cuda3std6ranges3__45__cpo9iter_moveE:
	.zero		1
	.type		_ZN40_INTERNAL_8f29b84a_4_k_cu_2e9ddb4e_220154cuda3std3__45__cpo5beginE,@object
	.size		_ZN40_INTERNAL_8f29b84a_4_k_cu_2e9ddb4e_220154cuda3std3__45__cpo5beginE,(_ZN40_INTERNAL_8f29b84a_4_k_cu_2e9ddb4e_220154cuda3std3__442_GLOBAL__N__8f29b84a_4_k_cu_2e9ddb4e_220156ignoreE - _ZN40_INTERNAL_8f29b84a_4_k_cu_2e9ddb4e_220154cuda3std3__45__cpo5beginE)
_ZN40_INTERNAL_8f29b84a_4_k_cu_2e9ddb4e_220154cuda3std3__45__cpo5beginE:
	.zero		1
	.type		_ZN40_INTERNAL_8f29b84a_4_k_cu_2e9ddb4e_220154cuda3std3__442_GLOBAL__N__8f29b84a_4_k_cu_2e9ddb4e_220156ignoreE,@object
	.size		_ZN40_INTERNAL_8f29b84a_4_k_cu_2e9ddb4e_220154cuda3std3__442_GLOBAL__N__8f29b84a_4_k_cu_2e9ddb4e_220156ignoreE,(_ZN40_INTERNAL_8f29b84a_4_k_cu_2e9ddb4e_220154cute7productE - _ZN40_INTERNAL_8f29b84a_4_k_cu_2e9ddb4e_220154cuda3std3__442_GLOBAL__N__8f29b84a_4_k_cu_2e9ddb4e_220156ignoreE)
_ZN40_INTERNAL_8f29b84a_4_k_cu_2e9ddb4e_220154cuda3std3__442_GLOBAL__N__8f29b84a_4_k_cu_2e9ddb4e_220156ignoreE:
	.zero		1
	.type		_ZN40_INTERNAL_8f29b84a_4_k_cu_2e9ddb4e_220154cute7productE,@object
	.size		_ZN40_INTERNAL_8f29b84a_4_k_cu_2e9ddb4e_220154cute7productE,(_ZN40_INTERNAL_8f29b84a_4_k_cu_2e9ddb4e_220154cuda3std3__45__cpo3endE - _ZN40_INTERNAL_8f29b84a_4_k_cu_2e9ddb4e_220154cute7productE)
_ZN40_INTERNAL_8f29b84a_4_k_cu_2e9ddb4e_220154cute7productE:
	.zero		1
	.type		_ZN40_INTERNAL_8f29b84a_4_k_cu_2e9ddb4e_220154cuda3std3__45__cpo3endE,@object
	.size		_ZN40_INTERNAL_8f29b84a_4_k_cu_2e9ddb4e_220154cuda3std3__45__cpo3endE,(_ZN40_INTERNAL_8f29b84a_4_k_cu_2e9ddb4e_220154cuda3std3__419piecewise_constructE - _ZN40_INTERNAL_8f29b84a_4_k_cu_2e9ddb4e_220154cuda3std3__45__cpo3endE)
_ZN40_INTERNAL_8f29b84a_4_k_cu_2e9ddb4e_220154cuda3std3__45__cpo3endE:
	.zero		1
	.type		_ZN40_INTERNAL_8f29b84a_4_k_cu_2e9ddb4e_220154cuda3std3__419piecewise_constructE,@object
	.size		_ZN40_INTERNAL_8f29b84a_4_k_cu_2e9ddb4e_220154cuda3std3__419piecewise_constructE,(_ZN40_INTERNAL_8f29b84a_4_k_cu_2e9ddb4e_220154cuda3std3__45__cpo4cendE - _ZN40_INTERNAL_8f29b84a_4_k_cu_2e9ddb4e_220154cuda3std3__419piecewise_constructE)
_ZN40_INTERNAL_8f29b84a_4_k_cu_2e9ddb4e_220154cuda3std3__419piecewise_constructE:
	.zero		1
	.type		_ZN40_INTERNAL_8f29b84a_4_k_cu_2e9ddb4e_220154cuda3std3__45__cpo4cendE,@object
	.size		_ZN40_INTERNAL_8f29b84a_4_k_cu_2e9ddb4e_220154cuda3std3__45__cpo4cendE,(_ZN40_INTERNAL_8f29b84a_4_k_cu_2e9ddb4e_220154cuda3std6ranges3__45__cpo4swapE - _ZN40_INTERNAL_8f29b84a_4_k_cu_2e9ddb4e_220154cuda3std3__45__cpo4cendE)
_ZN40_INTERNAL_8f29b84a_4_k_cu_2e9ddb4e_220154cuda3std3__45__cpo4cendE:
	.zero		1
	.type		_ZN40_INTERNAL_8f29b84a_4_k_cu_2e9ddb4e_220154cuda3std6ranges3__45__cpo4swapE,@object
	.size		_ZN40_INTERNAL_8f29b84a_4_k_cu_2e9ddb4e_220154cuda3std6ranges3__45__cpo4swapE,(.L_10 - _ZN40_INTERNAL_8f29b84a_4_k_cu_2e9ddb4e_220154cuda3std6ranges3__45__cpo4swapE)
_ZN40_INTERNAL_8f29b84a_4_k_cu_2e9ddb4e_220154cuda3std6ranges3__45__cpo4swapE:
	.zero		1
.L_10:


//--------------------- .nv.constant0._ZN7cutlass13device_kernelINS_4gemm6kernel13GemmUniversalIN4cute5tupleIJiiiiEEENS1_10collective13CollectiveMmaINS1_35MainloopSm100TmaUmmaWarpSpecializedILi6ELi2ELi4ENS5_IJNS4_1CILi1EEESB_SB_EEEEENS5_IJNSA_ILi128EEESE_NSA_ILi64EEEEEENS_6half_tENS5_IJSB_llEEESH_NS5_IJlSB_lEEENS4_8TiledMMAINS4_8MMA_AtomIJNS4_20SM100_MMA_F16BF16_SSISH_SH_fLi128ELi128ELNS4_4UMMA5MajorE1ELSO_0ELNSN_7ScaleInE0ELSP_0EEEEEENS4_6LayoutISC_NS5_IJNSA_ILi0EEEST_ST_EEEEENS5_IJNS4_10UnderscoreESW_SW_EEEEENS4_13SM90_TMA_LOADENS4_14ComposedLayoutINS4_7SwizzleILi3ELi4ELi3EEENS4_18smem_ptr_flag_bitsILi16EEENSS_INS5_IJSF_NSA_ILi8EEEEEENS5_IJSB_SF_EEEEEEEvNS4_8identityESZ_NS10_IS12_S14_NSS_INS5_IJS15_SF_EEENS5_IJSF_SB_EEEEEEEvS1A_EENS_8epilogue10collective18CollectiveEpilogueINS1G_23Sm100TmaWarpSpecializedILi4ELi2ELi32ELb1ELb0EEEJSG_NS5_IJNSS_ISE_SB_EENSS_INSA_ILi32EEESB_EEEEESH_SJ_SH_SJ_NS1G_6fusion15FusionCallbacksIS1K_NS1P_17LinearCombinationISH_fSH_fLNS_15FloatRoundStyleE2EEESG_S1O_JEEENS4_5SM1004TMEM4LOAD26SM100_TMEM_LOAD_32dp32b32xESZ_NS10_INS11_ILi2ELi4ELi3EEES14_NSS_INS5_IJS15_S1M_EEENS5_IJS1M_SB_EEEEEEENS4_39AutoVectorizingCopyWithAssumedAlignmentILi128EEENS4_14SM90_TMA_STOREES23_S25_S25_EEEvvEEEEvNT_6ParamsE --------------------------
	.section	.nv.constant0._ZN7cutlass13device_kernelINS_4gemm6kernel13GemmUniversalIN4cute5tupleIJiiiiEEENS1_10collective13CollectiveMmaINS1_35MainloopSm100TmaUmmaWarpSpecializedILi6ELi2ELi4ENS5_IJNS4_1CILi1EEESB_SB_EEEEENS5_IJNSA_ILi128EEESE_NSA_ILi64EEEEEENS_6half_tENS5_IJSB_llEEESH_NS5_IJlSB_lEEENS4_8TiledMMAINS4_8MMA_AtomIJNS4_20SM100_MMA_F16BF16_SSISH_SH_fLi128ELi128ELNS4_4UMMA5MajorE1ELSO_0ELNSN_7ScaleInE0ELSP_0EEEEEENS4_6LayoutISC_NS5_IJNSA_ILi0EEEST_ST_EEEEENS5_IJNS4_10UnderscoreESW_SW_EEEEENS4_13SM90_TMA_LOADENS4_14ComposedLayoutINS4_7SwizzleILi3ELi4ELi3EEENS4_18smem_ptr_flag_bitsILi16EEENSS_INS5_IJSF_NSA_ILi8EEEEEENS5_IJSB_SF_EEEEEEEvNS4_8identityESZ_NS10_IS12_S14_NSS_INS5_IJS15_SF_EEENS5_IJSF_SB_EEEEEEEvS1A_EENS_8epilogue10collective18CollectiveEpilogueINS1G_23Sm100TmaWarpSpecializedILi4ELi2ELi32ELb1ELb0EEEJSG_NS5_IJNSS_ISE_SB_EENSS_INSA_ILi32EEESB_EEEEESH_SJ_SH_SJ_NS1G_6fusion15FusionCallbacksIS1K_NS1P_17LinearCombinationISH_fSH_fLNS_15FloatRoundStyleE2EEESG_S1O_JEEENS4_5SM1004TMEM4LOAD26SM100_TMEM_LOAD_32dp32b32xESZ_NS10_INS11_ILi2ELi4ELi3EEES14_NSS_INS5_IJS15_S1M_EEENS5_IJS1M_SB_EEEEEEENS4_39AutoVectorizingCopyWithAssumedAlignmentILi128EEENS4_14SM90_TMA_STOREES23_S25_S25_EEEvvEEEEvNT_6ParamsE,"a",@progbits
	.sectionflags	@""
	.align	4
.nv.constant0._ZN7cutlass13device_kernelINS_4gemm6kernel13GemmUniversalIN4cute5tupleIJiiiiEEENS1_10collective13CollectiveMmaINS1_35MainloopSm100TmaUmmaWarpSpecializedILi6ELi2ELi4ENS5_IJNS4_1CILi1EEESB_SB_EEEEENS5_IJNSA_ILi128EEESE_NSA_ILi64EEEEEENS_6half_tENS5_IJSB_llEEESH_NS5_IJlSB_lEEENS4_8TiledMMAINS4_8MMA_AtomIJNS4_20SM100_MMA_F16BF16_SSISH_SH_fLi128ELi128ELNS4_4UMMA5MajorE1ELSO_0ELNSN_7ScaleInE0ELSP_0EEEEEENS4_6LayoutISC_NS5_IJNSA_ILi0EEEST_ST_EEEEENS5_IJNS4_10UnderscoreESW_SW_EEEEENS4_13SM90_TMA_LOADENS4_14ComposedLayoutINS4_7SwizzleILi3ELi4ELi3EEENS4_18smem_ptr_flag_bitsILi16EEENSS_INS5_IJSF_NSA_ILi8EEEEEENS5_IJSB_SF_EEEEEEEvNS4_8identityESZ_NS10_IS12_S14_NSS_INS5_IJS15_SF_EEENS5_IJSF_SB_EEEEEEEvS1A_EENS_8epilogue10collective18CollectiveEpilogueINS1G_23Sm100TmaWarpSpecializedILi4ELi2ELi32ELb1ELb0EEEJSG_NS5_IJNSS_ISE_SB_EENSS_INSA_ILi32EEESB_EEEEESH_SJ_SH_SJ_NS1G_6fusion15FusionCallbacksIS1K_NS1P_17LinearCombinationISH_fSH_fLNS_15FloatRoundStyleE2EEESG_S1O_JEEENS4_5SM1004TMEM4LOAD26SM100_TMEM_LOAD_32dp32b32xESZ_NS10_INS11_ILi2ELi4ELi3EEES14_NSS_INS5_IJS15_S1M_EEENS5_IJS1M_SB_EEEEEEENS4_39AutoVectorizingCopyWithAssumedAlignmentILi128EEENS4_14SM90_TMA_STOREES23_S25_S25_EEEvvEEEEvNT_6ParamsE:
	.zero		2944


//--------------------- SYMBOLS --------------------------

	.type		.nv.reservedSmem.offset0,@object
	.size		.nv.reservedSmem.offset0,0x4
	.type		.nv.reservedSmem.cap,@object
	.size		.nv.reservedSmem.cap,0x4
	.type		__assertfail,@function
